	.target	sm_90a

	.elftype	@"ET_EXEC"


//--------------------- .note.nv.tkinfo           --------------------------
	.section	.note.nv.tkinfo,"",@"SHT_NOTE"
	.sectionflags	@"SHF_NOTE_NV_TKINFO"
	.tkinfo
        /*0018*/ 	.word	0x00000002
        /*0030*/ 	.string	""
        /*0030*/ 	.string	"ptxas"
        /*0030*/ 	.string	"Cuda compilation tools, release 13.0, V13.0.88"
        /*0030*/ 	.string	"Build cuda_13.0.r13.0/compiler.36424714_0"
        /*0030*/ 	.string	"-arch sm_90a -m 64 "



//--------------------- .note.nv.cuinfo           --------------------------
	.section	.note.nv.cuinfo,"",@"SHT_NOTE"
	.sectionflags	@"SHF_NOTE_NV_CUINFO"
        /*0018*/ 	.short	0x0002
        /*001a*/ 	.short	0x005a
        /*001c*/ 	.short	0x0082
	.zero		2


//--------------------- .nv.info                  --------------------------
	.section	.nv.info,"",@"SHT_CUDA_INFO"
	.align	4


	//----- nvinfo : EIATTR_REGCOUNT
	.align		4
        /*0000*/ 	.byte	0x04, 0x2f
        /*0002*/ 	.short	(.L_15 - .L_14)
	.align		4
.L_14:
        /*0004*/ 	.word	index@(_ZN7cutlass13device_kernelINS_4gemm6kernel13GemmUniversalIN4cute5tupleIJiiiiEEENS1_10collective13CollectiveMmaINS1_34MainloopSm90TmaGmmaWarpSpecializedILi4ENS5_IJNS4_1CILi1EEENSA_ILi2EEESB_EEENS1_32KernelTmaWarpSpecializedPingpongEEENS5_IJNSA_ILi64EEENSA_ILi256EEENSA_ILi128EEEEEENS_10bfloat16_tENS5_IJlSB_lEEESK_SL_NS4_8TiledMMAINS4_8MMA_AtomIJNS4_4SM904GMMA28MMA_64x256x16_F32BF16BF16_SSILNSP_5MajorE0ELSR_0ELNSP_7ScaleInE1ELSS_1EEEEEENS4_6LayoutINS5_IJSB_SB_SB_EEENS5_IJNSA_ILi0EEESX_SX_EEEEENS5_IJNS4_10UnderscoreES10_S10_EEEEENS4_23SM90_TMA_LOAD_MULTICASTENS4_14ComposedLayoutINS4_7SwizzleILi3ELi4ELi3EEENS4_18smem_ptr_flag_bitsILi16EEENSV_INS5_IJNSA_ILi8EEESG_EEENS5_IJSG_SB_EEEEEEEvNS4_8identityENS4_13SM90_TMA_LOADES1D_vS1E_EENS_8epilogue10collective6detail29Sm90TmaWarpSpecializedAdapterINS1I_15DefaultEpilogueISK_SL_SL_NS1H_6thread17LinearCombinationISK_Li1EffLNS1M_9ScaleType4KindE0ELNS_15FloatRoundStyleE2ESK_EENS1_15EpilogueDefaultEEEEEvvEEEEvNT_6ParamsE)
        /*0008*/ 	.word	0x000000a8


	//----- nvinfo : EIATTR_FRAME_SIZE
	.align		4
.L_15:
        /*000c*/ 	.byte	0x04, 0x11
        /*000e*/ 	.short	(.L_17 - .L_16)
	.align		4
.L_16:
        /*0010*/ 	.word	index@(_ZN7cutlass13device_kernelINS_4gemm6kernel13GemmUniversalIN4cute5tupleIJiiiiEEENS1_10collective13CollectiveMmaINS1_34MainloopSm90TmaGmmaWarpSpecializedILi4ENS5_IJNS4_1CILi1EEENSA_ILi2EEESB_EEENS1_32KernelTmaWarpSpecializedPingpongEEENS5_IJNSA_ILi64EEENSA_ILi256EEENSA_ILi128EEEEEENS_10bfloat16_tENS5_IJlSB_lEEESK_SL_NS4_8TiledMMAINS4_8MMA_AtomIJNS4_4SM904GMMA28MMA_64x256x16_F32BF16BF16_SSILNSP_5MajorE0ELSR_0ELNSP_7ScaleInE1ELSS_1EEEEEENS4_6LayoutINS5_IJSB_SB_SB_EEENS5_IJNSA_ILi0EEESX_SX_EEEEENS5_IJNS4_10UnderscoreES10_S10_EEEEENS4_23SM90_TMA_LOAD_MULTICASTENS4_14ComposedLayoutINS4_7SwizzleILi3ELi4ELi3EEENS4_18smem_ptr_flag_bitsILi16EEENSV_INS5_IJNSA_ILi8EEESG_EEENS5_IJSG_SB_EEEEEEEvNS4_8identityENS4_13SM90_TMA_LOADES1D_vS1E_EENS_8epilogue10collective6detail29Sm90TmaWarpSpecializedAdapterINS1I_15DefaultEpilogueISK_SL_SL_NS1H_6thread17LinearCombinationISK_Li1EffLNS1M_9ScaleType4KindE0ELNS_15FloatRoundStyleE2ESK_EENS1_15EpilogueDefaultEEEEEvvEEEEvNT_6ParamsE)
        /*0014*/ 	.word	0x00000000


	//----- nvinfo : EIATTR_MIN_STACK_SIZE
	.align		4
.L_17:
        /*0018*/ 	.byte	0x04, 0x12
        /*001a*/ 	.short	(.L_19 - .L_18)
	.align		4
.L_18:
        /*001c*/ 	.word	index@(_ZN7cutlass13device_kernelINS_4gemm6kernel13GemmUniversalIN4cute5tupleIJiiiiEEENS1_10collective13CollectiveMmaINS1_34MainloopSm90TmaGmmaWarpSpecializedILi4ENS5_IJNS4_1CILi1EEENSA_ILi2EEESB_EEENS1_32KernelTmaWarpSpecializedPingpongEEENS5_IJNSA_ILi64EEENSA_ILi256EEENSA_ILi128EEEEEENS_10bfloat16_tENS5_IJlSB_lEEESK_SL_NS4_8TiledMMAINS4_8MMA_AtomIJNS4_4SM904GMMA28MMA_64x256x16_F32BF16BF16_SSILNSP_5MajorE0ELSR_0ELNSP_7ScaleInE1ELSS_1EEEEEENS4_6LayoutINS5_IJSB_SB_SB_EEENS5_IJNSA_ILi0EEESX_SX_EEEEENS5_IJNS4_10UnderscoreES10_S10_EEEEENS4_23SM90_TMA_LOAD_MULTICASTENS4_14ComposedLayoutINS4_7SwizzleILi3ELi4ELi3EEENS4_18smem_ptr_flag_bitsILi16EEENSV_INS5_IJNSA_ILi8EEESG_EEENS5_IJSG_SB_EEEEEEEvNS4_8identityENS4_13SM90_TMA_LOADES1D_vS1E_EENS_8epilogue10collective6detail29Sm90TmaWarpSpecializedAdapterINS1I_15DefaultEpilogueISK_SL_SL_NS1H_6thread17LinearCombinationISK_Li1EffLNS1M_9ScaleType4KindE0ELNS_15FloatRoundStyleE2ESK_EENS1_15EpilogueDefaultEEEEEvvEEEEvNT_6ParamsE)
        /*0020*/ 	.word	0x00000000
.L_19:


//--------------------- .nv.compat                --------------------------
	.section	.nv.compat,"",@"SHT_CUDA_COMPAT_INFO"
	.align	4
        /*0000*/ 	.byte	0x02, 0x09, 0x01, 0x00, 0x02, 0x02, 0x04, 0x00, 0x02, 0x05, 0x05, 0x00, 0x03, 0x07, 0x01, 0x01
        /*0010*/ 	.byte	0x02, 0x03, 0x01, 0x00, 0x02, 0x06, 0x01, 0x00, 0x04, 0x0b, 0x08, 0x00, 0x00, 0x00, 0x00, 0x00
        /*0020*/ 	.byte	0x00, 0x00, 0x00, 0x00


//--------------------- .nv.info._ZN7cutlass13device_kernelINS_4gemm6kernel13GemmUniversalIN4cute5tupleIJiiiiEEENS1_10collective13CollectiveMmaINS1_34MainloopSm90TmaGmmaWarpSpecializedILi4ENS5_IJNS4_1CILi1EEENSA_ILi2EEESB_EEENS1_32KernelTmaWarpSpecializedPingpongEEENS5_IJNSA_ILi64EEENSA_ILi256EEENSA_ILi128EEEEEENS_10bfloat16_tENS5_IJlSB_lEEESK_SL_NS4_8TiledMMAINS4_8MMA_AtomIJNS4_4SM904GMMA28MMA_64x256x16_F32BF16BF16_SSILNSP_5MajorE0ELSR_0ELNSP_7ScaleInE1ELSS_1EEEEEENS4_6LayoutINS5_IJSB_SB_SB_EEENS5_IJNSA_ILi0EEESX_SX_EEEEENS5_IJNS4_10UnderscoreES10_S10_EEEEENS4_23SM90_TMA_LOAD_MULTICASTENS4_14ComposedLayoutINS4_7SwizzleILi3ELi4ELi3EEENS4_18smem_ptr_flag_bitsILi16EEENSV_INS5_IJNSA_ILi8EEESG_EEENS5_IJSG_SB_EEEEEEEvNS4_8identityENS4_13SM90_TMA_LOADES1D_vS1E_EENS_8epilogue10collective6detail29Sm90TmaWarpSpecializedAdapterINS1I_15DefaultEpilogueISK_SL_SL_NS1H_6thread17LinearCombinationISK_Li1EffLNS1M_9ScaleType4KindE0ELNS_15FloatRoundStyleE2ESK_EENS1_15EpilogueDefaultEEEEEvvEEEEvNT_6ParamsE --------------------------
	.section	.nv.info._ZN7cutlass13device_kernelINS_4gemm6kernel13GemmUniversalIN4cute5tupleIJiiiiEEENS1_10collective13CollectiveMmaINS1_34MainloopSm90TmaGmmaWarpSpecializedILi4ENS5_IJNS4_1CILi1EEENSA_ILi2EEESB_EEENS1_32KernelTmaWarpSpecializedPingpongEEENS5_IJNSA_ILi64EEENSA_ILi256EEENSA_ILi128EEEEEENS_10bfloat16_tENS5_IJlSB_lEEESK_SL_NS4_8TiledMMAINS4_8MMA_AtomIJNS4_4SM904GMMA28MMA_64x256x16_F32BF16BF16_SSILNSP_5MajorE0ELSR_0ELNSP_7ScaleInE1ELSS_1EEEEEENS4_6LayoutINS5_IJSB_SB_SB_EEENS5_IJNSA_ILi0EEESX_SX_EEEEENS5_IJNS4_10UnderscoreES10_S10_EEEEENS4_23SM90_TMA_LOAD_MULTICASTENS4_14ComposedLayoutINS4_7SwizzleILi3ELi4ELi3EEENS4_18smem_ptr_flag_bitsILi16EEENSV_INS5_IJNSA_ILi8EEESG_EEENS5_IJSG_SB_EEEEEEEvNS4_8identityENS4_13SM90_TMA_LOADES1D_vS1E_EENS_8epilogue10collective6detail29Sm90TmaWarpSpecializedAdapterINS1I_15DefaultEpilogueISK_SL_SL_NS1H_6thread17LinearCombinationISK_Li1EffLNS1M_9ScaleType4KindE0ELNS_15FloatRoundStyleE2ESK_EENS1_15EpilogueDefaultEEEEEvvEEEEvNT_6ParamsE,"",@"SHT_CUDA_INFO"
	.sectionflags	@""
	.align	4


	//----- nvinfo : EIATTR_CUDA_API_VERSION
	.align		4
        /*0000*/ 	.byte	0x04, 0x37
        /*0002*/ 	.short	(.L_21 - .L_20)
.L_20:
        /*0004*/ 	.word	0x00000082


	//----- nvinfo : EIATTR_KPARAM_INFO
	.align		4
.L_21:
        /*0008*/ 	.byte	0x04, 0x17
        /*000a*/ 	.short	(.L_23 - .L_22)
.L_22:
        /*000c*/ 	.word	0x00000000
        /*0010*/ 	.short	0x0000
        /*0012*/ 	.short	0x0070
        /*0014*/ 	.byte	0x00, 0xf0, 0x01, 0x10


	//----- nvinfo : EIATTR_SPARSE_MMA_MASK
	.align		4
.L_23:
        /*0018*/ 	.byte	0x03, 0x50
        /*001a*/ 	.short	0x0000


	//----- nvinfo : EIATTR_MAXREG_COUNT
	.align		4
        /*001c*/ 	.byte	0x03, 0x1b
        /*001e*/ 	.short	0x00a8


	//----- nvinfo : EIATTR_NUM_BARRIERS
	.align		4
        /*0020*/ 	.byte	0x02, 0x4c
        /*0022*/ 	.byte	0x01
	.zero		1


	//----- nvinfo : EIATTR_EXTERNS
	.align		4
        /*0024*/ 	.byte	0x04, 0x0f
        /*0026*/ 	.short	(.L_25 - .L_24)


	//   ....[0]....
	.align		4
.L_24:
        /*0028*/ 	.word	index@(__assertfail)


	//----- nvinfo : EIATTR_MERCURY_ISA_VERSION
	.align		4
.L_25:
        /*002c*/ 	.byte	0x03, 0x5f
        /*002e*/ 	.short	0x0101


	//----- nvinfo : EIATTR_INT_WARP_WIDE_INSTR_OFFSETS
	.align		4
        /*0030*/ 	.byte	0x04, 0x31
        /*0032*/ 	.short	(.L_27 - .L_26)


	//   ....[0]....
.L_26:
        /*0034*/ 	.word	0x00000590


	//   ....[1]....
        /*0038*/ 	.word	0x000005d0


	//   ....[2]....
        /*003c*/ 	.word	0x00000660


	//   ....[3]....
        /*0040*/ 	.word	0x00000690


	//   ....[4]....
        /*0044*/ 	.word	0x000006d0


	//   ....[5]....
        /*0048*/ 	.word	0x000006e0


	//   ....[6]....
        /*004c*/ 	.word	0x000007a0


	//   ....[7]....
        /*0050*/ 	.word	0x00000800


	//   ....[8]....
        /*0054*/ 	.word	0x00002540


	//----- nvinfo : EIATTR_COOP_GROUP_MASK_REGIDS
	.align		4
.L_27:
        /*0058*/ 	.byte	0x04, 0x29
        /*005a*/ 	.short	(.L_29 - .L_28)


	//   ....[0]....
.L_28:
        /*005c*/ 	.word	0xffffffff


	//   ....[1]....
        /*0060*/ 	.word	0xffffffff


	//   ....[2]....
        /*0064*/ 	.word	0xffffffff


	//   ....[3]....
        /*0068*/ 	.word	0xffffffff


	//   ....[4]....
        /*006c*/ 	.word	0xffffffff


	//   ....[5]....
        /*0070*/ 	.word	0xffffffff


	//   ....[6]....
        /*0074*/ 	.word	0xffffffff


	//----- nvinfo : EIATTR_COOP_GROUP_INSTR_OFFSETS
	.align		4
.L_29:
        /*0078*/ 	.byte	0x04, 0x28
        /*007a*/ 	.short	(.L_31 - .L_30)


	//   ....[0]....
.L_30:
        /*007c*/ 	.word	0x00000060


	//   ....[1]....
        /*0080*/ 	.word	0x00000080


	//   ....[2]....
        /*0084*/ 	.word	0x00000180


	//   ....[3]....
        /*0088*/ 	.word	0x000003b0


	//   ....[4]....
        /*008c*/ 	.word	0x000003f0


	//   ....[5]....
        /*0090*/ 	.word	0x000004e0


	//   ....[6]....
        /*0094*/ 	.word	0x00000910


	//----- nvinfo : EIATTR_REG_RECONFIG
	.align		4
.L_31:
        /*0098*/ 	.byte	0x01, 0x54
	.zero		2


	//----- nvinfo : EIATTR_SYSCALL_OFFSETS
	.align		4
        /*009c*/ 	.byte	0x04, 0x46
        /*009e*/ 	.short	(.L_33 - .L_32)


	//   ....[0]....
.L_32:
        /*00a0*/ 	.word	0x00001870


	//----- nvinfo : EIATTR_MBARRIER_INSTR_OFFSETS
	.align		4
.L_33:
        /*00a4*/ 	.byte	0x04, 0x39
        /*00a6*/ 	.short	(.L_35 - .L_34)


	//   ....[0]....
.L_34:
        /*00a8*/ 	.word	0x00000320
        /*00ac*/ 	.word	0x000000ff
        /*00b0*/ 	.word	0x00000000
        /*00b4*/ 	.short	0x0100
        /*00b6*/ 	.byte	0x07
	.zero		1


	//   ....[1]....
        /*00b8*/ 	.word	0x00000330
        /*00bc*/ 	.word	0x000000ff
        /*00c0*/ 	.word	0x00000020
        /*00c4*/ 	.short	0x0100
        /*00c6*/ 	.byte	0x07
	.zero		1


	//   ....[2]....
        /*00c8*/ 	.word	0x00000340
        /*00cc*/ 	.word	0x000000ff
        /*00d0*/ 	.word	0x00000008
        /*00d4*/ 	.short	0x0100
        /*00d6*/ 	.byte	0x07
	.zero		1


	//   ....[3]....
        /*00d8*/ 	.word	0x00000350
        /*00dc*/ 	.word	0x000000ff
        /*00e0*/ 	.word	0x00000028
        /*00e4*/ 	.short	0x0100
        /*00e6*/ 	.byte	0x07
	.zero		1


	//   ....[4]....
        /*00e8*/ 	.word	0x00000360
        /*00ec*/ 	.word	0x000000ff
        /*00f0*/ 	.word	0x00000010
        /*00f4*/ 	.short	0x0100
        /*00f6*/ 	.byte	0x07
	.zero		1


	//   ....[5]....
        /*00f8*/ 	.word	0x00000370
        /*00fc*/ 	.word	0x000000ff
        /*0100*/ 	.word	0x00000030
        /*0104*/ 	.short	0x0100
        /*0106*/ 	.byte	0x07
	.zero		1


	//   ....[6]....
        /*0108*/ 	.word	0x00000380
        /*010c*/ 	.word	0x000000ff
        /*0110*/ 	.word	0x00000018
        /*0114*/ 	.short	0x0100
        /*0116*/ 	.byte	0x07
	.zero		1


	//   ....[7]....
        /*0118*/ 	.word	0x00000390
        /*011c*/ 	.word	0x000000ff
        /*0120*/ 	.word	0x00000038
        /*0124*/ 	.short	0x0100
        /*0126*/ 	.byte	0x07
	.zero		1


	//   ....[8]....
        /*0128*/ 	.word	0x000007e0
        /*012c*/ 	.word	0x000000ff
        /*0130*/ 	.word	0x00000070
        /*0134*/ 	.short	0x0100
        /*0136*/ 	.byte	0x0d
	.zero		1


	//   ....[9]....
        /*0138*/ 	.word	0x00000820
        /*013c*/ 	.word	0x000000ff
        /*0140*/ 	.word	0x00000078
        /*0144*/ 	.short	0x0100
        /*0146*/ 	.byte	0x0d
	.zero		1


	//   ....[10]....
        /*0148*/ 	.word	0x00000850
        /*014c*/ 	.word	0x000000ff
        /*0150*/ 	.word	0x00000050
        /*0154*/ 	.short	0x0100
        /*0156*/ 	.byte	0x10
	.zero		1


	//   ....[11]....
        /*0158*/ 	.word	0x000008a0
        /*015c*/ 	.word	0x000000ff
        /*0160*/ 	.word	0x00000058
        /*0164*/ 	.short	0x0100
        /*0166*/ 	.byte	0x10
	.zero		1


	//   ....[12]....
        /*0168*/ 	.word	0x000008b0
        /*016c*/ 	.word	0x000000ff
        /*0170*/ 	.word	0x00000060
        /*0174*/ 	.short	0x0100
        /*0176*/ 	.byte	0x10
	.zero		1


	//   ....[13]....
        /*0178*/ 	.word	0x000008c0
        /*017c*/ 	.word	0x000000ff
        /*0180*/ 	.word	0x00000068
        /*0184*/ 	.short	0x0100
        /*0186*/ 	.byte	0x10
	.zero		1


	//   ....[14]....
        /*0188*/ 	.word	0x00001750
        /*018c*/ 	.word	0x0000009c
        /*0190*/ 	.word	0x00000000
        /*0194*/ 	.short	0x010a
        /*0196*/ 	.byte	0x2e
	.zero		1


	//   ....[15]....
        /*0198*/ 	.word	0x00001900
        /*019c*/ 	.word	0x00000003
        /*01a0*/ 	.word	0x00000000
        /*01a4*/ 	.short	0x010a
        /*01a6*/ 	.byte	0x3f
	.zero		1


	//   ....[16]....
        /*01a8*/ 	.word	0x00001960
        /*01ac*/ 	.word	0x00000003
        /*01b0*/ 	.word	0x00000000
        /*01b4*/ 	.short	0x010a
        /*01b6*/ 	.byte	0x3f
	.zero		1


	//   ....[17]....
        /*01b8*/ 	.word	0x00001ef0
        /*01bc*/ 	.word	0x000000ff
        /*01c0*/ 	.word	0x00000000
        /*01c4*/ 	.short	0x010a
        /*01c6*/ 	.byte	0x04
	.zero		1


	//   ....[18]....
        /*01c8*/ 	.word	0x00001f30
        /*01cc*/ 	.word	0x000000ff
        /*01d0*/ 	.word	0x00000000
        /*01d4*/ 	.short	0x010a
        /*01d6*/ 	.byte	0x04
	.zero		1


	//   ....[19]....
        /*01d8*/ 	.word	0x000023d0
        /*01dc*/ 	.word	0x00000005
        /*01e0*/ 	.word	0x00000000
        /*01e4*/ 	.short	0x0101
        /*01e6*/ 	.byte	0x3f
	.zero		1


	//   ....[20]....
        /*01e8*/ 	.word	0x000024d0
        /*01ec*/ 	.word	0x0000009d
        /*01f0*/ 	.word	0x00000000
        /*01f4*/ 	.short	0x0101
        /*01f6*/ 	.byte	0x2f
	.zero		1


	//   ....[21]....
        /*01f8*/ 	.word	0x000025c0
        /*01fc*/ 	.word	0x00000003
        /*0200*/ 	.word	0x00000000
        /*0204*/ 	.short	0x0101
        /*0206*/ 	.byte	0x3f
	.zero		1


	//   ....[22]....
        /*0208*/ 	.word	0x00002680
        /*020c*/ 	.word	0x0000009c
        /*0210*/ 	.word	0x00000010
        /*0214*/ 	.short	0x010a
        /*0216*/ 	.byte	0x2e
	.zero		1


	//   ....[23]....
        /*0218*/ 	.word	0x0000a430
        /*021c*/ 	.word	0x0000009f
        /*0220*/ 	.word	0x00000000
        /*0224*/ 	.short	0x0101
        /*0226*/ 	.byte	0x2f
	.zero		1


	//   ....[24]....
        /*0228*/ 	.word	0x0000ae50
        /*022c*/ 	.word	0x0000000c
        /*0230*/ 	.word	0x00000020
        /*0234*/ 	.short	0x010a
        /*0236*/ 	.byte	0x3f
	.zero		1


	//   ....[25]....
        /*0238*/ 	.word	0x0000b350
        /*023c*/ 	.word	0x00000004
        /*0240*/ 	.word	0x00000078
        /*0244*/ 	.short	0x0101
        /*0246*/ 	.byte	0x3f
	.zero		1


	//   ....[26]....
        /*0248*/ 	.word	0x0000ba60
        /*024c*/ 	.word	0x00000007
        /*0250*/ 	.word	0x00000000
        /*0254*/ 	.short	0x010a
        /*0256*/ 	.byte	0x3f
	.zero		1


	//   ....[27]....
        /*0258*/ 	.word	0x0000bae0
        /*025c*/ 	.word	0x00000009
        /*0260*/ 	.word	0x00000000
        /*0264*/ 	.short	0x010a
        /*0266*/ 	.byte	0x3f
	.zero		1


	//   ....[28]....
        /*0268*/ 	.word	0x0000bb70
        /*026c*/ 	.word	0x00000006
        /*0270*/ 	.word	0x00000000
        /*0274*/ 	.short	0x010a
        /*0276*/ 	.byte	0x3f
	.zero		1


	//   ....[29]....
        /*0278*/ 	.word	0x0000bc00
        /*027c*/ 	.word	0x00000003
        /*0280*/ 	.word	0x00000000
        /*0284*/ 	.short	0x010a
        /*0286*/ 	.byte	0x3f
	.zero		1


	//   ....[30]....
        /*0288*/ 	.word	0x0000bc60
        /*028c*/ 	.word	0x0000009e
        /*0290*/ 	.word	0x00000000
        /*0294*/ 	.short	0x010a
        /*0296*/ 	.byte	0x3f
	.zero		1


	//   ....[31]....
        /*0298*/ 	.word	0x0000bcb0
        /*029c*/ 	.word	0x00000003
        /*02a0*/ 	.word	0x00000000
        /*02a4*/ 	.short	0x010a
        /*02a6*/ 	.byte	0x3f
	.zero		1


	//   ....[32]....
        /*02a8*/ 	.word	0x0000bd10
        /*02ac*/ 	.word	0x00000005
        /*02b0*/ 	.word	0x00000000
        /*02b4*/ 	.short	0x010a
        /*02b6*/ 	.byte	0x3f
	.zero		1


	//   ....[33]....
        /*02b8*/ 	.word	0x0000bd60
        /*02bc*/ 	.word	0x0000009e
        /*02c0*/ 	.word	0x00000010
        /*02c4*/ 	.short	0x010a
        /*02c6*/ 	.byte	0x3f
	.zero		1


	//   ....[34]....
        /*02c8*/ 	.word	0x0000be30
        /*02cc*/ 	.word	0x0000000c
        /*02d0*/ 	.word	0x00000020
        /*02d4*/ 	.short	0x010a
        /*02d6*/ 	.byte	0x3f
	.zero		1


	//   ....[35]....
        /*02d8*/ 	.word	0x0000bf00
        /*02dc*/ 	.word	0x00000007
        /*02e0*/ 	.word	0x00000000
        /*02e4*/ 	.short	0x010a
        /*02e6*/ 	.byte	0x3f
	.zero		1


	//   ....[36]....
        /*02e8*/ 	.word	0x0000bf50
        /*02ec*/ 	.word	0x00000009
        /*02f0*/ 	.word	0x00000000
        /*02f4*/ 	.short	0x010a
        /*02f6*/ 	.byte	0x3f
	.zero		1


	//   ....[37]....
        /*02f8*/ 	.word	0x0000bfa0
        /*02fc*/ 	.word	0x00000006
        /*0300*/ 	.word	0x00000000
        /*0304*/ 	.short	0x010a
        /*0306*/ 	.byte	0x3f
	.zero		1


	//----- nvinfo : EIATTR_NUM_MBARRIERS
	.align		4
.L_35:
        /*0308*/ 	.byte	0x03, 0x38
        /*030a*/ 	.short	0x000e


	//----- nvinfo : EIATTR_EXIT_INSTR_OFFSETS
	.align		4
        /*030c*/ 	.byte	0x04, 0x1c
        /*030e*/ 	.short	(.L_37 - .L_36)


	//   ....[0]....
.L_36:
        /*0310*/ 	.word	0x00001420


	//   ....[1]....
        /*0314*/ 	.word	0x00001480


	//   ....[2]....
        /*0318*/ 	.word	0x0000ab40


	//   ....[3]....
        /*031c*/ 	.word	0x0000ab70


	//   ....[4]....
        /*0320*/ 	.word	0x0000bc50


	//----- nvinfo : EIATTR_MAX_THREADS
	.align		4
.L_37:
        /*0324*/ 	.byte	0x04, 0x05
        /*0326*/ 	.short	(.L_39 - .L_38)
.L_38:
        /*0328*/ 	.word	0x00000180
        /*032c*/ 	.word	0x00000001
        /*0330*/ 	.word	0x00000001


	//----- nvinfo : EIATTR_CRS_STACK_SIZE
	.align		4
.L_39:
        /*0334*/ 	.byte	0x04, 0x1e
        /*0336*/ 	.short	(.L_41 - .L_40)
.L_40:
        /*0338*/ 	.word	0x00000000


	//----- nvinfo : EIATTR_CBANK_PARAM_SIZE
	.align		4
.L_41:
        /*033c*/ 	.byte	0x03, 0x19
        /*033e*/ 	.short	0x0470


	//----- nvinfo : EIATTR_PARAM_CBANK
	.align		4
        /*0340*/ 	.byte	0x04, 0x0a
        /*0342*/ 	.short	(.L_43 - .L_42)
	.align		4
.L_42:
        /*0344*/ 	.word	index@(.nv.constant0._ZN7cutlass13device_kernelINS_4gemm6kernel13GemmUniversalIN4cute5tupleIJiiiiEEENS1_10collective13CollectiveMmaINS1_34MainloopSm90TmaGmmaWarpSpecializedILi4ENS5_IJNS4_1CILi1EEENSA_ILi2EEESB_EEENS1_32KernelTmaWarpSpecializedPingpongEEENS5_IJNSA_ILi64EEENSA_ILi256EEENSA_ILi128EEEEEENS_10bfloat16_tENS5_IJlSB_lEEESK_SL_NS4_8TiledMMAINS4_8MMA_AtomIJNS4_4SM904GMMA28MMA_64x256x16_F32BF16BF16_SSILNSP_5MajorE0ELSR_0ELNSP_7ScaleInE1ELSS_1EEEEEENS4_6LayoutINS5_IJSB_SB_SB_EEENS5_IJNSA_ILi0EEESX_SX_EEEEENS5_IJNS4_10UnderscoreES10_S10_EEEEENS4_23SM90_TMA_LOAD_MULTICASTENS4_14ComposedLayoutINS4_7SwizzleILi3ELi4ELi3EEENS4_18smem_ptr_flag_bitsILi16EEENSV_INS5_IJNSA_ILi8EEESG_EEENS5_IJSG_SB_EEEEEEEvNS4_8identityENS4_13SM90_TMA_LOADES1D_vS1E_EENS_8epilogue10collective6detail29Sm90TmaWarpSpecializedAdapterINS1I_15DefaultEpilogueISK_SL_SL_NS1H_6thread17LinearCombinationISK_Li1EffLNS1M_9ScaleType4KindE0ELNS_15FloatRoundStyleE2ESK_EENS1_15EpilogueDefaultEEEEEvvEEEEvNT_6ParamsE)
        /*0348*/ 	.short	0x0210
        /*034a*/ 	.short	0x0470


	//----- nvinfo : EIATTR_SW_WAR
	.align		4
.L_43:
        /*034c*/ 	.byte	0x04, 0x36
        /*034e*/ 	.short	(.L_45 - .L_44)
.L_44:
        /*0350*/ 	.word	0x00000008
.L_45:


//--------------------- .nv.callgraph             --------------------------
	.section	.nv.callgraph,"",@"SHT_CUDA_CALLGRAPH"
	.align	4
	.sectionentsize	8
	.align		4
        /*0000*/ 	.word	0x00000000
	.align		4
        /*0004*/ 	.word	0xffffffff
	.align		4
        /*0008*/ 	.word	index@(_ZN7cutlass13device_kernelINS_4gemm6kernel13GemmUniversalIN4cute5tupleIJiiiiEEENS1_10collective13CollectiveMmaINS1_34MainloopSm90TmaGmmaWarpSpecializedILi4ENS5_IJNS4_1CILi1EEENSA_ILi2EEESB_EEENS1_32KernelTmaWarpSpecializedPingpongEEENS5_IJNSA_ILi64EEENSA_ILi256EEENSA_ILi128EEEEEENS_10bfloat16_tENS5_IJlSB_lEEESK_SL_NS4_8TiledMMAINS4_8MMA_AtomIJNS4_4SM904GMMA28MMA_64x256x16_F32BF16BF16_SSILNSP_5MajorE0ELSR_0ELNSP_7ScaleInE1ELSS_1EEEEEENS4_6LayoutINS5_IJSB_SB_SB_EEENS5_IJNSA_ILi0EEESX_SX_EEEEENS5_IJNS4_10UnderscoreES10_S10_EEEEENS4_23SM90_TMA_LOAD_MULTICASTENS4_14ComposedLayoutINS4_7SwizzleILi3ELi4ELi3EEENS4_18smem_ptr_flag_bitsILi16EEENSV_INS5_IJNSA_ILi8EEESG_EEENS5_IJSG_SB_EEEEEEEvNS4_8identityENS4_13SM90_TMA_LOADES1D_vS1E_EENS_8epilogue10collective6detail29Sm90TmaWarpSpecializedAdapterINS1I_15DefaultEpilogueISK_SL_SL_NS1H_6thread17LinearCombinationISK_Li1EffLNS1M_9ScaleType4KindE0ELNS_15FloatRoundStyleE2ESK_EENS1_15EpilogueDefaultEEEEEvvEEEEvNT_6ParamsE)
	.align		4
        /*000c*/ 	.word	index@(__assertfail)
	.align		4
        /*0010*/ 	.word	0x00000000
	.align		4
        /*0014*/ 	.word	0xfffffffe
	.align		4
        /*0018*/ 	.word	0x00000000
	.align		4
        /*001c*/ 	.word	0xfffffffd
	.align		4
        /*0020*/ 	.word	0x00000000
	.align		4
        /*0024*/ 	.word	0xfffffffc


//--------------------- .nv.constant4             --------------------------
	.section	.nv.constant4,"a",@progbits
	.align	8
	.align		8
.nv.constant4:
        /*0000*/ 	.dword	__assertfail
	.align		8
        /*0008*/ 	.dword	__unnamed_1
	.align		8
        /*0010*/ 	.dword	_ZN39_INTERNAL_19121382_4_k_cu_6f1e5cbd_30194cuda3std3__45__cpo5beginE
	.align		8
        /*0018*/ 	.dword	_ZN39_INTERNAL_19121382_4_k_cu_6f1e5cbd_30194cuda3std3__45__cpo3endE
	.align		8
        /*0020*/ 	.dword	_ZN39_INTERNAL_19121382_4_k_cu_6f1e5cbd_30194cuda3std3__45__cpo6cbeginE
	.align		8
        /*0028*/ 	.dword	_ZN39_INTERNAL_19121382_4_k_cu_6f1e5cbd_30194cuda3std3__45__cpo4cendE
	.align		8
        /*0030*/ 	.dword	_ZN39_INTERNAL_19121382_4_k_cu_6f1e5cbd_30194cuda3std3__441_GLOBAL__N__19121382_4_k_cu_6f1e5cbd_30196ignoreE
	.align		8
        /*0038*/ 	.dword	_ZN39_INTERNAL_19121382_4_k_cu_6f1e5cbd_30194cuda3std3__419piecewise_constructE
	.align		8
        /*0040*/ 	.dword	_ZN39_INTERNAL_19121382_4_k_cu_6f1e5cbd_30194cuda3std3__48in_placeE
	.align		8
        /*0048*/ 	.dword	_ZN39_INTERNAL_19121382_4_k_cu_6f1e5cbd_30194cuda3std6ranges3__45__cpo4swapE
	.align		8
        /*0050*/ 	.dword	_ZN39_INTERNAL_19121382_4_k_cu_6f1e5cbd_30194cuda3std6ranges3__45__cpo9iter_moveE
	.align		8
        /*0058*/ 	.dword	_ZN39_INTERNAL_19121382_4_k_cu_6f1e5cbd_30194cute7productE
	.align		8
        /*0060*/ 	.dword	_ZN39_INTERNAL_19121382_4_k_cu_6f1e5cbd_30194cute1_E
	.align		8
        /*0068*/ 	.dword	$str$22
	.align		8
        /*0070*/ 	.dword	$str$23


//--------------------- .text._ZN7cutlass13device_kernelINS_4gemm6kernel13GemmUniversalIN4cute5tupleIJiiiiEEENS1_10collective13CollectiveMmaINS1_34MainloopSm90TmaGmmaWarpSpecializedILi4ENS5_IJNS4_1CILi1EEENSA_ILi2EEESB_EEENS1_32KernelTmaWarpSpecializedPingpongEEENS5_IJNSA_ILi64EEENSA_ILi256EEENSA_ILi128EEEEEENS_10bfloat16_tENS5_IJlSB_lEEESK_SL_NS4_8TiledMMAINS4_8MMA_AtomIJNS4_4SM904GMMA28MMA_64x256x16_F32BF16BF16_SSILNSP_5MajorE0ELSR_0ELNSP_7ScaleInE1ELSS_1EEEEEENS4_6LayoutINS5_IJSB_SB_SB_EEENS5_IJNSA_ILi0EEESX_SX_EEEEENS5_IJNS4_10UnderscoreES10_S10_EEEEENS4_23SM90_TMA_LOAD_MULTICASTENS4_14ComposedLayoutINS4_7SwizzleILi3ELi4ELi3EEENS4_18smem_ptr_flag_bitsILi16EEENSV_INS5_IJNSA_ILi8EEESG_EEENS5_IJSG_SB_EEEEEEEvNS4_8identityENS4_13SM90_TMA_LOADES1D_vS1E_EENS_8epilogue10collective6detail29Sm90TmaWarpSpecializedAdapterINS1I_15DefaultEpilogueISK_SL_SL_NS1H_6thread17LinearCombinationISK_Li1EffLNS1M_9ScaleType4KindE0ELNS_15FloatRoundStyleE2ESK_EENS1_15EpilogueDefaultEEEEEvvEEEEvNT_6ParamsE --------------------------
	.section	.text._ZN7cutlass13device_kernelINS_4gemm6kernel13GemmUniversalIN4cute5tupleIJiiiiEEENS1_10collective13CollectiveMmaINS1_34MainloopSm90TmaGmmaWarpSpecializedILi4ENS5_IJNS4_1CILi1EEENSA_ILi2EEESB_EEENS1_32KernelTmaWarpSpecializedPingpongEEENS5_IJNSA_ILi64EEENSA_ILi256EEENSA_ILi128EEEEEENS_10bfloat16_tENS5_IJlSB_lEEESK_SL_NS4_8TiledMMAINS4_8MMA_AtomIJNS4_4SM904GMMA28MMA_64x256x16_F32BF16BF16_SSILNSP_5MajorE0ELSR_0ELNSP_7ScaleInE1ELSS_1EEEEEENS4_6LayoutINS5_IJSB_SB_SB_EEENS5_IJNSA_ILi0EEESX_SX_EEEEENS5_IJNS4_10UnderscoreES10_S10_EEEEENS4_23SM90_TMA_LOAD_MULTICASTENS4_14ComposedLayoutINS4_7SwizzleILi3ELi4ELi3EEENS4_18smem_ptr_flag_bitsILi16EEENSV_INS5_IJNSA_ILi8EEESG_EEENS5_IJSG_SB_EEEEEEEvNS4_8identityENS4_13SM90_TMA_LOADES1D_vS1E_EENS_8epilogue10collective6detail29Sm90TmaWarpSpecializedAdapterINS1I_15DefaultEpilogueISK_SL_SL_NS1H_6thread17LinearCombinationISK_Li1EffLNS1M_9ScaleType4KindE0ELNS_15FloatRoundStyleE2ESK_EENS1_15EpilogueDefaultEEEEEvvEEEEvNT_6ParamsE,"ax",@progbits
	.align	128
.text._ZN7cutlass13device_kernelINS_4gemm6kernel13GemmUniversalIN4cute5tupleIJiiiiEEENS1_10collective13CollectiveMmaINS1_34MainloopSm90TmaGmmaWarpSpecializedILi4ENS5_IJNS4_1CILi1EEENSA_ILi2EEESB_EEENS1_32KernelTmaWarpSpecializedPingpongEEENS5_IJNSA_ILi64EEENSA_ILi256EEENSA_ILi128EEEEEENS_10bfloat16_tENS5_IJlSB_lEEESK_SL_NS4_8TiledMMAINS4_8MMA_AtomIJNS4_4SM904GMMA28MMA_64x256x16_F32BF16BF16_SSILNSP_5MajorE0ELSR_0ELNSP_7ScaleInE1ELSS_1EEEEEENS4_6LayoutINS5_IJSB_SB_SB_EEENS5_IJNSA_ILi0EEESX_SX_EEEEENS5_IJNS4_10UnderscoreES10_S10_EEEEENS4_23SM90_TMA_LOAD_MULTICASTENS4_14ComposedLayoutINS4_7SwizzleILi3ELi4ELi3EEENS4_18smem_ptr_flag_bitsILi16EEENSV_INS5_IJNSA_ILi8EEESG_EEENS5_IJSG_SB_EEEEEEEvNS4_8identityENS4_13SM90_TMA_LOADES1D_vS1E_EENS_8epilogue10collective6detail29Sm90TmaWarpSpecializedAdapterINS1I_15DefaultEpilogueISK_SL_SL_NS1H_6thread17LinearCombinationISK_Li1EffLNS1M_9ScaleType4KindE0ELNS_15FloatRoundStyleE2ESK_EENS1_15EpilogueDefaultEEEEEvvEEEEvNT_6ParamsE:
        .type           _ZN7cutlass13device_kernelINS_4gemm6kernel13GemmUniversalIN4cute5tupleIJiiiiEEENS1_10collective13CollectiveMmaINS1_34MainloopSm90TmaGmmaWarpSpecializedILi4ENS5_IJNS4_1CILi1EEENSA_ILi2EEESB_EEENS1_32KernelTmaWarpSpecializedPingpongEEENS5_IJNSA_ILi64EEENSA_ILi256EEENSA_ILi128EEEEEENS_10bfloat16_tENS5_IJlSB_lEEESK_SL_NS4_8TiledMMAINS4_8MMA_AtomIJNS4_4SM904GMMA28MMA_64x256x16_F32BF16BF16_SSILNSP_5MajorE0ELSR_0ELNSP_7ScaleInE1ELSS_1EEEEEENS4_6LayoutINS5_IJSB_SB_SB_EEENS5_IJNSA_ILi0EEESX_SX_EEEEENS5_IJNS4_10UnderscoreES10_S10_EEEEENS4_23SM90_TMA_LOAD_MULTICASTENS4_14ComposedLayoutINS4_7SwizzleILi3ELi4ELi3EEENS4_18smem_ptr_flag_bitsILi16EEENSV_INS5_IJNSA_ILi8EEESG_EEENS5_IJSG_SB_EEEEEEEvNS4_8identityENS4_13SM90_TMA_LOADES1D_vS1E_EENS_8epilogue10collective6detail29Sm90TmaWarpSpecializedAdapterINS1I_15DefaultEpilogueISK_SL_SL_NS1H_6thread17LinearCombinationISK_Li1EffLNS1M_9ScaleType4KindE0ELNS_15FloatRoundStyleE2ESK_EENS1_15EpilogueDefaultEEEEEvvEEEEvNT_6ParamsE,@function
        .size           _ZN7cutlass13device_kernelINS_4gemm6kernel13GemmUniversalIN4cute5tupleIJiiiiEEENS1_10collective13CollectiveMmaINS1_34MainloopSm90TmaGmmaWarpSpecializedILi4ENS5_IJNS4_1CILi1EEENSA_ILi2EEESB_EEENS1_32KernelTmaWarpSpecializedPingpongEEENS5_IJNSA_ILi64EEENSA_ILi256EEENSA_ILi128EEEEEENS_10bfloat16_tENS5_IJlSB_lEEESK_SL_NS4_8TiledMMAINS4_8MMA_AtomIJNS4_4SM904GMMA28MMA_64x256x16_F32BF16BF16_SSILNSP_5MajorE0ELSR_0ELNSP_7ScaleInE1ELSS_1EEEEEENS4_6LayoutINS5_IJSB_SB_SB_EEENS5_IJNSA_ILi0EEESX_SX_EEEEENS5_IJNS4_10UnderscoreES10_S10_EEEEENS4_23SM90_TMA_LOAD_MULTICASTENS4_14ComposedLayoutINS4_7SwizzleILi3ELi4ELi3EEENS4_18smem_ptr_flag_bitsILi16EEENSV_INS5_IJNSA_ILi8EEESG_EEENS5_IJSG_SB_EEEEEEEvNS4_8identityENS4_13SM90_TMA_LOADES1D_vS1E_EENS_8epilogue10collective6detail29Sm90TmaWarpSpecializedAdapterINS1I_15DefaultEpilogueISK_SL_SL_NS1H_6thread17LinearCombinationISK_Li1EffLNS1M_9ScaleType4KindE0ELNS_15FloatRoundStyleE2ESK_EENS1_15EpilogueDefaultEEEEEvvEEEEvNT_6ParamsE,(.L_x_328 - _ZN7cutlass13device_kernelINS_4gemm6kernel13GemmUniversalIN4cute5tupleIJiiiiEEENS1_10collective13CollectiveMmaINS1_34MainloopSm90TmaGmmaWarpSpecializedILi4ENS5_IJNS4_1CILi1EEENSA_ILi2EEESB_EEENS1_32KernelTmaWarpSpecializedPingpongEEENS5_IJNSA_ILi64EEENSA_ILi256EEENSA_ILi128EEEEEENS_10bfloat16_tENS5_IJlSB_lEEESK_SL_NS4_8TiledMMAINS4_8MMA_AtomIJNS4_4SM904GMMA28MMA_64x256x16_F32BF16BF16_SSILNSP_5MajorE0ELSR_0ELNSP_7ScaleInE1ELSS_1EEEEEENS4_6LayoutINS5_IJSB_SB_SB_EEENS5_IJNSA_ILi0EEESX_SX_EEEEENS5_IJNS4_10UnderscoreES10_S10_EEEEENS4_23SM90_TMA_LOAD_MULTICASTENS4_14ComposedLayoutINS4_7SwizzleILi3ELi4ELi3EEENS4_18smem_ptr_flag_bitsILi16EEENSV_INS5_IJNSA_ILi8EEESG_EEENS5_IJSG_SB_EEEEEEEvNS4_8identityENS4_13SM90_TMA_LOADES1D_vS1E_EENS_8epilogue10collective6detail29Sm90TmaWarpSpecializedAdapterINS1I_15DefaultEpilogueISK_SL_SL_NS1H_6thread17LinearCombinationISK_Li1EffLNS1M_9ScaleType4KindE0ELNS_15FloatRoundStyleE2ESK_EENS1_15EpilogueDefaultEEEEEvvEEEEvNT_6ParamsE)
        .other          _ZN7cutlass13device_kernelINS_4gemm6kernel13GemmUniversalIN4cute5tupleIJiiiiEEENS1_10collective13CollectiveMmaINS1_34MainloopSm90TmaGmmaWarpSpecializedILi4ENS5_IJNS4_1CILi1EEENSA_ILi2EEESB_EEENS1_32KernelTmaWarpSpecializedPingpongEEENS5_IJNSA_ILi64EEENSA_ILi256EEENSA_ILi128EEEEEENS_10bfloat16_tENS5_IJlSB_lEEESK_SL_NS4_8TiledMMAINS4_8MMA_AtomIJNS4_4SM904GMMA28MMA_64x256x16_F32BF16BF16_SSILNSP_5MajorE0ELSR_0ELNSP_7ScaleInE1ELSS_1EEEEEENS4_6LayoutINS5_IJSB_SB_SB_EEENS5_IJNSA_ILi0EEESX_SX_EEEEENS5_IJNS4_10UnderscoreES10_S10_EEEEENS4_23SM90_TMA_LOAD_MULTICASTENS4_14ComposedLayoutINS4_7SwizzleILi3ELi4ELi3EEENS4_18smem_ptr_flag_bitsILi16EEENSV_INS5_IJNSA_ILi8EEESG_EEENS5_IJSG_SB_EEEEEEEvNS4_8identityENS4_13SM90_TMA_LOADES1D_vS1E_EENS_8epilogue10collective6detail29Sm90TmaWarpSpecializedAdapterINS1I_15DefaultEpilogueISK_SL_SL_NS1H_6thread17LinearCombinationISK_Li1EffLNS1M_9ScaleType4KindE0ELNS_15FloatRoundStyleE2ESK_EENS1_15EpilogueDefaultEEEEEvvEEEEvNT_6ParamsE,@"STO_CUDA_ENTRY STV_DEFAULT"
_ZN7cutlass13device_kernelINS_4gemm6kernel13GemmUniversalIN4cute5tupleIJiiiiEEENS1_10collective13CollectiveMmaINS1_34MainloopSm90TmaGmmaWarpSpecializedILi4ENS5_IJNS4_1CILi1EEENSA_ILi2EEESB_EEENS1_32KernelTmaWarpSpecializedPingpongEEENS5_IJNSA_ILi64EEENSA_ILi256EEENSA_ILi128EEEEEENS_10bfloat16_tENS5_IJlSB_lEEESK_SL_NS4_8TiledMMAINS4_8MMA_AtomIJNS4_4SM904GMMA28MMA_64x256x16_F32BF16BF16_SSILNSP_5MajorE0ELSR_0ELNSP_7ScaleInE1ELSS_1EEEEEENS4_6LayoutINS5_IJSB_SB_SB_EEENS5_IJNSA_ILi0EEESX_SX_EEEEENS5_IJNS4_10UnderscoreES10_S10_EEEEENS4_23SM90_TMA_LOAD_MULTICASTENS4_14ComposedLayoutINS4_7SwizzleILi3ELi4ELi3EEENS4_18smem_ptr_flag_bitsILi16EEENSV_INS5_IJNSA_ILi8EEESG_EEENS5_IJSG_SB_EEEEEEEvNS4_8identityENS4_13SM90_TMA_LOADES1D_vS1E_EENS_8epilogue10collective6detail29Sm90TmaWarpSpecializedAdapterINS1I_15DefaultEpilogueISK_SL_SL_NS1H_6thread17LinearCombinationISK_Li1EffLNS1M_9ScaleType4KindE0ELNS_15FloatRoundStyleE2ESK_EENS1_15EpilogueDefaultEEEEEvvEEEEvNT_6ParamsE:
[----:B------:R-:W0:Y:S01]  /*0000*/  LDC R1, c[0x0][0x28] ;  /* 0x00000a00ff017b82 */ /* 0x000e220000000800 */
[----:B------:R-:W1:Y:S01]  /*0010*/  S2R R3, SR_TID.X ;  /* 0x0000000000037919 */ /* 0x000e620000002100 */
[----:B------:R-:W-:Y:S01]  /*0020*/  ELECT P0, URZ, PT ;  /* 0x00000000003f782f */ /* 0x000fe20003800000 */
[----:B------:R-:W-:Y:S01]  /*0030*/  BSSY B0, `(.L_x_0) ;  /* 0x0000014000007945 */ /* 0x000fe20003800000 */
[--C-:B-1----:R-:W-:Y:S02]  /*0040*/  SHF.R.U32.HI R0, RZ, 0x5, R3.reuse ;  /* 0x00000005ff007819 */ /* 0x102fe40000011603 */
[----:B------:R-:W-:-:S03]  /*0050*/  SHF.R.U32.HI R5, RZ, 0x7, R3 ;  /* 0x00000007ff057819 */ /* 0x000fc60000011603 */
[----:B------:R-:W1:Y:S02]  /*0060*/  SHFL.IDX PT, R2, R0, RZ, 0x1f ;  /* 0x00001fff00027589 */ /* 0x000e6400000e0000 */
[----:B-1----:R-:W-:Y:S02]  /*0070*/  R2UR UR6, R2 ;  /* 0x00000000020672ca */ /* 0x002fe400000e0000 */
[----:B------:R1:W2:Y:S11]  /*0080*/  SHFL.IDX PT, R2, R5, RZ, 0x1f ;  /* 0x00001fff05027589 */ /* 0x0002b600000e0000 */
[----:B------:R-:W-:-:S02]  /*0090*/  USHF.R.S32.HI UR4, URZ, 0x1f, UR6 ;  /* 0x0000001f3f047899 */ /* 0x000fc40008011406 */
[----:B------:R-:W-:Y:S02]  /*00a0*/  ISETP.NE.OR P0, PT, RZ, UR6, !P0 ;  /* 0x00000006ff007c0c */ /* 0x000fe4000c705670 */
[----:B------:R-:W-:-:S04]  /*00b0*/  ULEA.HI UR4, UR4, UR6, URZ, 0x2 ;  /* 0x0000000604047291 */ /* 0x000fc8000f8f103f */
[----:B------:R-:W-:-:S04]  /*00c0*/  ULOP3.LUT UR4, UR4, 0xfffffffc, URZ, 0xc0, !UPT ;  /* 0xfffffffc04047892 */ /* 0x000fc8000f8ec03f */
[----:B------:R-:W-:-:S03]  /*00d0*/  UIADD3 UR6, UR6, -UR4, URZ ;  /* 0x8000000406067290 */ /* 0x000fc6000fffe03f */
[----:B012---:R-:W-:Y:S09]  /*00e0*/  @P0 BRA `(.L_x_1) ;  /* 0x0000000000200947 */ /* 0x007ff20003800000 */
[----:B------:R-:W-:Y:S02]  /*00f0*/  ULDC.64 UR4, c[0x0][0x198] ;  /* 0x0000660000047ab9 */ /* 0x000fe40000000a00 */
[----:B------:R-:W-:Y:S02]  /*0100*/  UIADD3 UR8, UP0, UR4, 0xf0, URZ ;  /* 0x000000f004087890 */ /* 0x000fe4000ff1e03f */
[----:B------:R-:W-:Y:S02]  /*0110*/  UIADD3 UR4, UP1, UR4, 0x1f0, URZ ;  /* 0x000001f004047890 */ /* 0x000fe4000ff3e03f */
[----:B------:R-:W-:Y:S02]  /*0120*/  UIADD3.X UR9, URZ, UR5, URZ, UP0, !UPT ;  /* 0x000000053f097290 */ /* 0x000fe400087fe43f */
[----:B------:R-:W-:-:S07]  /*0130*/  UIADD3.X UR5, URZ, UR5, URZ, UP1, !UPT ;  /* 0x000000053f057290 */ /* 0x000fce0008ffe43f */
[----:B------:R0:W-:Y:S02]  /*0140*/  UTMACCTL.PF [UR8] ;  /* 0x00000000080079b9 */ /* 0x0001e40008040000 */
[----:B------:R0:W-:Y:S02]  /*0150*/  UTMACCTL.PF [UR4] ;  /* 0x00000000040079b9 */ /* 0x0001e40008040000 */
[----:B0-----:R-:W-:Y:S01]  /*0160*/  NOP ;  /* 0x0000000000007918 */ /* 0x001fe20000000000 */
.L_x_1:
[----:B------:R-:W-:Y:S05]  /*0170*/  BSYNC B0 ;  /* 0x0000000000007941 */ /* 0x000fea0003800000 */
.L_x_0:
[----:B------:R-:W0:Y:S01]  /*0180*/  SHFL.IDX PT, R6, R0, RZ, 0x1f ;  /* 0x00001fff00067589 */ /* 0x000e2200000e0000 */
[----:B------:R-:W-:Y:S01]  /*0190*/  R2UR UR19, R2 ;  /* 0x00000000021372ca */ /* 0x000fe200000e0000 */
[----:B------:R-:W-:Y:S01]  /*01a0*/  UISETP.NE.AND UP0, UPT, UR6, 0x3, UPT ;  /* 0x000000030600788c */ /* 0x000fe2000bf05270 */
[----:B------:R-:W-:-:S03]  /*01b0*/  SHF.R.S32.HI R2, RZ, 0x1f, R3 ;  /* 0x0000001fff027819 */ /* 0x000fc60000011403 */
[----:B------:R-:W-:Y:S01]  /*01c0*/  UISETP.EQ.OR UP0, UPT, UR6, URZ, !UP0 ;  /* 0x0000003f0600728c */ /* 0x000fe2000c702670 */
[----:B------:R-:W-:-:S07]  /*01d0*/  LEA.HI R2, R2, R3, RZ, 0x7 ;  /* 0x0000000302027211 */ /* 0x000fce00078f38ff */
[----:B------:R-:W-:Y:S02]  /*01e0*/  UIADD3 UR14, UR19, -0x1, URZ ;  /* 0xffffffff130e7890 */ /* 0x000fe4000fffe03f */
[----:B------:R-:W-:Y:S02]  /*01f0*/  UISETP.EQ.AND UP0, UPT, UR19, URZ, UP0 ;  /* 0x0000003f1300728c */ /* 0x000fe40008702270 */
[----:B------:R-:W-:Y:S02]  /*0200*/  UISETP.GE.U32.AND UP1, UPT, UR14, 0x2, UPT ;  /* 0x000000020e00788c */ /* 0x000fe4000bf26070 */
[----:B------:R-:W-:Y:S01]  /*0210*/  USEL UR42, URZ, 0x1, !UP0 ;  /* 0x000000013f2a7887 */ /* 0x000fe2000c000000 */
[----:B0-----:R-:W-:-:S03]  /*0220*/  ISETP.NE.AND P0, PT, R6, RZ, PT ;  /* 0x000000ff0600720c */ /* 0x001fc60003f05270 */
[----:B------:R-:W-:-:S10]  /*0230*/  USEL UR42, UR42, 0x2, UP1 ;  /* 0x000000022a2a7887 */ /* 0x000fd40008800000 */
[----:B------:R-:W-:Y:S05]  /*0240*/  @P0 BRA `(.L_x_2) ;  /* 0x0000000000580947 */ /* 0x000fea0003800000 */
[----:B------:R-:W0:Y:S01]  /*0250*/  S2UR UR7, SR_CgaCtaId ;  /* 0x00000000000779c3 */ /* 0x000e220000008800 */
[----:B------:R-:W-:Y:S01]  /*0260*/  UMOV UR4, 0x400 ;  /* 0x0000040000047882 */ /* 0x000fe20000000000 */
[----:B------:R-:W-:Y:S01]  /*0270*/  UMOV UR5, 0x1 ;  /* 0x0000000100057882 */ /* 0x000fe20000000000 */
[----:B------:R-:W-:Y:S01]  /*0280*/  UMOV UR8, 0x2 ;  /* 0x0000000200087882 */ /* 0x000fe20000000000 */
[----:B------:R-:W-:Y:S01]  /*0290*/  ELECT P0, URZ, PT ;  /* 0x00000000003f782f */ /* 0x000fe20003800000 */
[----:B------:R-:W-:-:S04]  /*02a0*/  UIADD3 UR8, -UR8, 0x100000, URZ ;  /* 0x0010000008087890 */ /* 0x000fc8000fffe13f */
[----:B------:R-:W-:Y:S02]  /*02b0*/  USHF.L.U32 UR9, UR8, 0xb, URZ ;  /* 0x0000000b08097899 */ /* 0x000fe4000800063f */
[----:B------:R-:W-:Y:S02]  /*02c0*/  USHF.L.U32 UR8, UR8, 0x1, URZ ;  /* 0x0000000108087899 */ /* 0x000fe4000800063f */
[----:B0-----:R-:W-:Y:S02]  /*02d0*/  ULEA UR7, UR7, UR4, 0x18 ;  /* 0x0000000407077291 */ /* 0x001fe4000f8ec03f */
[----:B------:R-:W-:-:S04]  /*02e0*/  UIADD3 UR4, -UR5, 0x100000, URZ ;  /* 0x0010000005047890 */ /* 0x000fc8000fffe13f */
[----:B------:R-:W-:Y:S02]  /*02f0*/  USHF.L.U32 UR5, UR4, 0xb, URZ ;  /* 0x0000000b04057899 */ /* 0x000fe4000800063f */
[----:B------:R-:W-:Y:S01]  /*0300*/  USHF.L.U32 UR4, UR4, 0x1, URZ ;  /* 0x0000000104047899 */ /* 0x000fe2000800063f */
[----:B------:R-:W0:Y:S11]  /*0310*/  FENCE.VIEW.ASYNC.S ;  /* 0x00000000000073c6 */ /* 0x000e360000000000 */
[----:B0-----:R0:W1:Y:S01]  /*0320*/  SYNCS.EXCH.64 URZ, [UR7], UR4 ;  /* 0x00000004073f75b2 */ /* 0x0010620008000100 */
[----:B------:R0:W2:Y:S01]  /*0330*/  SYNCS.EXCH.64 URZ, [UR7+0x20], UR8 ;  /* 0x00002008073f75b2 */ /* 0x0000a20008000100 */
[----:B------:R0:W3:Y:S01]  /*0340*/  SYNCS.EXCH.64 URZ, [UR7+0x8], UR4 ;  /* 0x00000804073f75b2 */ /* 0x0000e20008000100 */
[----:B------:R0:W4:Y:S01]  /*0350*/  SYNCS.EXCH.64 URZ, [UR7+0x28], UR8 ;  /* 0x00002808073f75b2 */ /* 0x0001220008000100 */
[----:B------:R0:W0:Y:S01]  /*0360*/  SYNCS.EXCH.64 URZ, [UR7+0x10], UR4 ;  /* 0x00001004073f75b2 */ /* 0x0000220008000100 */
[----:B------:R0:W0:Y:S01]  /*0370*/  SYNCS.EXCH.64 URZ, [UR7+0x30], UR8 ;  /* 0x00003008073f75b2 */ /* 0x0000220008000100 */
[----:B------:R0:W0:Y:S01]  /*0380*/  SYNCS.EXCH.64 URZ, [UR7+0x18], UR4 ;  /* 0x00001804073f75b2 */ /* 0x0000220008000100 */
[----:B------:R0:W0:Y:S01]  /*0390*/  SYNCS.EXCH.64 URZ, [UR7+0x38], UR8 ;  /* 0x00003808073f75b2 */ /* 0x0000220008000100 */
[----:B------:R-:W-:Y:S01]  /*03a0*/  NOP ;  /* 0x0000000000007918 */ /* 0x000fe20000000000 */
.L_x_2:
[----:B------:R-:W5:Y:S01]  /*03b0*/  SHFL.IDX PT, R10, R0, RZ, 0x1f ;  /* 0x00001fff000a7589 */ /* 0x000f6200000e0000 */
[----:B------:R-:W1:Y:S01]  /*03c0*/  S2UR UR15, SR_CTAID.X ;  /* 0x00000000000f79c3 */ /* 0x000e620000002500 */
[----:B------:R-:W-:Y:S02]  /*03d0*/  ELECT P0, URZ, PT ;  /* 0x00000000003f782f */ /* 0x000fe40003800000 */
[----:B------:R-:W-:Y:S01]  /*03e0*/  SHF.R.S32.HI R11, RZ, 0x1f, R6 ;  /* 0x0000001fff0b7819 */ /* 0x000fe20000011406 */
[----:B------:R1:W2:Y:S01]  /*03f0*/  SHFL.IDX PT, R8, R0, RZ, 0x1f ;  /* 0x00001fff00087589 */ /* 0x0002a200000e0000 */
[----:B------:R-:W-:Y:S02]  /*0400*/  ELECT P1, URZ, PT ;  /* 0x00000000003f782f */ /* 0x000fe40003820000 */
[----:B------:R-:W-:Y:S01]  /*0410*/  LOP3.LUT R2, R2, 0xffffff80, RZ, 0xc0, !PT ;  /* 0xffffff8002027812 */ /* 0x000fe200078ec0ff */
[----:B0-----:R-:W-:Y:S01]  /*0420*/  ULDC UR4, c[0x0][0x150] ;  /* 0x0000540000047ab9 */ /* 0x001fe20000000800 */
[----:B------:R-:W-:Y:S01]  /*0430*/  LEA.HI R11, R11, R6, RZ, 0x2 ;  /* 0x000000060b0b7211 */ /* 0x000fe200078f10ff */
[----:B------:R-:W0:Y:S01]  /*0440*/  S2UR UR8, SR_CTAID.Y ;  /* 0x00000000000879c3 */ /* 0x000e220000002600 */
[----:B------:R-:W-:Y:S01]  /*0450*/  NOP ;  /* 0x0000000000007918 */ /* 0x000fe20000000000 */
[----:B------:R-:W-:Y:S01]  /*0460*/  IMAD.IADD R4, R3, 0x1, -R2 ;  /* 0x0000000103047824 */ /* 0x000fe200078e0a02 */
[----:B------:R-:W-:Y:S01]  /*0470*/  LOP3.LUT R11, R11, 0x3ffffffc, RZ, 0xc0, !PT ;  /* 0x3ffffffc0b0b7812 */ /* 0x000fe200078ec0ff */
[----:B------:R-:W-:Y:S01]  /*0480*/  NOP ;  /* 0x0000000000007918 */ /* 0x000fe20000000000 */
[----:B------:R-:W-:Y:S01]  /*0490*/  ULDC UR17, c[0x0][0x148] ;  /* 0x0000520000117ab9 */ /* 0x000fe20000000800 */
[----:B------:R-:W-:Y:S01]  /*04a0*/  UMOV UR20, 0x80 ;  /* 0x0000008000147882 */ /* 0x000fe20000000000 */
[----:B------:R-:W-:Y:S01]  /*04b0*/  SHF.R.S32.HI R9, RZ, 0x1f, R4 ;  /* 0x0000001fff097819 */ /* 0x000fe20000011404 */
[----:B------:R-:W-:Y:S01]  /*04c0*/  IMAD.IADD R11, R6, 0x1, -R11 ;  /* 0x00000001060b7824 */ /* 0x000fe200078e0a0b */
[----:B------:R-:W-:Y:S01]  /*04d0*/  ULDC UR12, c[0x0][0x144] ;  /* 0x00005100000c7ab9 */ /* 0x000fe20000000800 */
[----:B------:R-:W3:Y:S01]  /*04e0*/  SHFL.IDX PT, R5, R5, RZ, 0x1f ;  /* 0x00001fff05057589 */ /* 0x000ee200000e0000 */
[----:B------:R-:W-:-:S02]  /*04f0*/  LEA.HI R2, R9, R4, RZ, 0x3 ;  /* 0x0000000409027211 */ /* 0x000fc400078f18ff */
[----:B------:R-:W-:Y:S02]  /*0500*/  ISETP.NE.AND P3, PT, RZ, UR19, PT ;  /* 0x00000013ff007c0c */ /* 0x000fe4000bf65270 */
[----:B-----5:R-:W-:Y:S02]  /*0510*/  ISETP.NE.OR P0, PT, R10, RZ, !P0 ;  /* 0x000000ff0a00720c */ /* 0x020fe40004705670 */
[----:B-1----:R-:W-:Y:S02]  /*0520*/  I2FP.F32.U32 R0, UR15 ;  /* 0x0000000f00007c45 */ /* 0x002fe40008201000 */
[----:B--2---:R-:W-:Y:S02]  /*0530*/  ISETP.NE.OR P1, PT, R8, RZ, !P1 ;  /* 0x000000ff0800720c */ /* 0x004fe40004f25670 */
[----:B------:R-:W-:Y:S01]  /*0540*/  SHF.R.S32.HI R7, RZ, 0x3, R2 ;  /* 0x00000003ff077819 */ /* 0x000fe20000011402 */
[----:B------:R-:W-:Y:S01]  /*0550*/  FMUL R0, R0, UR4 ;  /* 0x0000000400007c20 */ /* 0x000fe20008400000 */
[----:B------:R-:W-:Y:S01]  /*0560*/  ULDC UR4, c[0x0][0x154] ;  /* 0x0000550000047ab9 */ /* 0x000fe20000000800 */
[----:B0-----:R-:W-:-:S02]  /*0570*/  I2FP.F32.U32 R6, UR8 ;  /* 0x0000000800067c45 */ /* 0x001fc40008201000 */
[----:B------:R-:W-:Y:S02]  /*0580*/  SHF.R.S32.HI R2, RZ, 0x1f, R2 ;  /* 0x0000001fff027819 */ /* 0x000fe40000011402 */
[----:B------:R-:W-:Y:S01]  /*0590*/  VOTEU.ALL UP2, P0 ;  /* 0x00000000003f7886 */ /* 0x000fe20000040000 */
[----:B------:R-:W-:Y:S01]  /*05a0*/  FMUL R6, R6, UR4 ;  /* 0x0000000406067c20 */ /* 0x000fe20008400000 */
[----:B------:R-:W0:Y:S01]  /*05b0*/  F2I.U32.TRUNC.NTZ R0, R0 ;  /* 0x0000000000007305 */ /* 0x000e22000020f000 */
[----:B------:R-:W-:Y:S01]  /*05c0*/  LEA.HI R2, R2, R7, RZ, 0x2 ;  /* 0x0000000702027211 */ /* 0x000fe200078f10ff */
[----:B------:R-:W-:Y:S01]  /*05d0*/  VOTEU.ALL UP3, P1 ;  /* 0x00000000003f7886 */ /* 0x000fe20000860000 */
[----:B------:R-:W1:Y:S01]  /*05e0*/  @!UP2 S2UR UR11, SR_CgaCtaId ;  /* 0x00000000000ba9c3 */ /* 0x000e620000008800 */
[----:B------:R-:W-:Y:S01]  /*05f0*/  UMOV UR4, 0x20 ;  /* 0x0000002000047882 */ /* 0x000fe20000000000 */
[----:B------:R-:W-:Y:S01]  /*0600*/  LOP3.LUT R2, R2, 0xfffffffc, RZ, 0xc0, !PT ;  /* 0xfffffffc02027812 */ /* 0x000fe200078ec0ff */
[----:B------:R-:W-:Y:S01]  /*0610*/  @!UP2 UMOV UR10, 0x400 ;  /* 0x00000400000aa882 */ /* 0x000fe20000000000 */
[----:B------:R-:W-:-:S04]  /*0620*/  @!UP2 UIADD3 UR4, -UR4, 0x100000, URZ ;  /* 0x001000000404a890 */ /* 0x000fc8000fffe13f */
[----:B------:R-:W-:Y:S02]  /*0630*/  @!UP2 USHF.L.U32 UR5, UR4, 0xb, URZ ;  /* 0x0000000b0405a899 */ /* 0x000fe4000800063f */
[----:B------:R-:W-:Y:S01]  /*0640*/  @!UP2 USHF.L.U32 UR4, UR4, 0x1, URZ ;  /* 0x000000010404a899 */ /* 0x000fe2000800063f */
[----:B------:R-:W2:Y:S01]  /*0650*/  F2I.U32.TRUNC.NTZ R6, R6 ;  /* 0x0000000600067305 */ /* 0x000ea2000020f000 */
[----:B------:R-:W-:Y:S01]  /*0660*/  VOTEU.ALL UP0, P0 ;  /* 0x00000000003f7886 */ /* 0x000fe20000000000 */
[----:B------:R-:W-:Y:S01]  /*0670*/  IMAD.IADD R2, R7, 0x1, -R2 ;  /* 0x0000000107027824 */ /* 0x000fe200078e0a02 */
[----:B------:R-:W5:Y:S01]  /*0680*/  @!UP3 S2UR UR18, SR_CgaCtaId ;  /* 0x000000000012b9c3 */ /* 0x000f620000008800 */
[----:B------:R-:W-:Y:S01]  /*0690*/  VOTEU.ALL UP1, P0 ;  /* 0x00000000003f7886 */ /* 0x000fe20000020000 */
[----:B------:R-:W-:Y:S01]  /*06a0*/  @!UP3 UMOV UR16, 0x400 ;  /* 0x000004000010b882 */ /* 0x000fe20000000000 */
[----:B------:R-:W-:Y:S01]  /*06b0*/  IMAD R2, R11, 0x4, R2 ;  /* 0x000000040b027824 */ /* 0x000fe200078e0202 */
[----:B0-----:R-:W-:Y:S01]  /*06c0*/  R2UR UR7, R0 ;  /* 0x00000000000772ca */ /* 0x001fe200000e0000 */
[----:B------:R-:W-:Y:S01]  /*06d0*/  VOTEU.ALL UP4, P1 ;  /* 0x00000000003f7886 */ /* 0x000fe20000880000 */
[----:B------:R-:W-:Y:S01]  /*06e0*/  VOTEU.ALL UP5, P1 ;  /* 0x00000000003f7886 */ /* 0x000fe200008a0000 */
[----:B------:R-:W-:Y:S01]  /*06f0*/  IMAD.SHL.U32 R7, R2, 0x4, RZ ;  /* 0x0000000402077824 */ /* 0x000fe200078e00ff */
[----:B------:R-:W0:Y:S01]  /*0700*/  LDC R0, c[0x0][0x140] ;  /* 0x00005000ff007b82 */ /* 0x000e220000000800 */
[----:B------:R-:W-:-:S02]  /*0710*/  LOP3.LUT P0, RZ, R4, 0x7, RZ, 0xc0, !PT ;  /* 0x0000000704ff7812 */ /* 0x000fc4000780c0ff */
[----:B--2---:R-:W-:Y:S02]  /*0720*/  R2UR UR9, R6 ;  /* 0x00000000060972ca */ /* 0x004fe400000e0000 */
[----:B------:R-:W-:Y:S01]  /*0730*/  LOP3.LUT R152, R2, 0xc, R7, 0x78, !PT ;  /* 0x0000000c02987812 */ /* 0x000fe200078e7807 */
[----:B-1----:R-:W-:Y:S02]  /*0740*/  @!UP2 ULEA UR13, UR11, UR10, 0x18 ;  /* 0x0000000a0b0da291 */ /* 0x002fe4000f8ec03f */
[----:B------:R-:W-:-:S04]  /*0750*/  @!UP3 UIADD3 UR10, -UR20, 0x100000, URZ ;  /* 0x00100000140ab890 */ /* 0x000fc8000fffe13f */
[----:B------:R-:W-:Y:S02]  /*0760*/  @!UP3 USHF.L.U32 UR11, UR10, 0xb, URZ ;  /* 0x0000000b0a0bb899 */ /* 0x000fe4000800063f */
[----:B------:R-:W-:Y:S01]  /*0770*/  @!UP3 USHF.L.U32 UR10, UR10, 0x1, URZ ;  /* 0x000000010a0ab899 */ /* 0x000fe2000800063f */
[----:B------:R-:W-:Y:S01]  /*0780*/  ISETP.LT.U32.AND P0, PT, R152, 0x2, !P0 ;  /* 0x000000029800780c */ /* 0x000fe20004701070 */
[----:B------:R-:W-:Y:S01]  /*0790*/  UIADD3 UR7, -UR7, URZ, URZ ;  /* 0x0000003f07077290 */ /* 0x000fe2000fffe13f */
[----:B------:R-:W-:Y:S01]  /*07a0*/  VOTEU.ALL UP2, P1 ;  /* 0x00000000003f7886 */ /* 0x000fe20000840000 */
[----:B-----5:R-:W-:Y:S02]  /*07b0*/  @!UP3 ULEA UR16, UR18, UR16, 0x18 ;  /* 0x000000101210b291 */ /* 0x020fe4000f8ec03f */
[----:B------:R-:W-:Y:S01]  /*07c0*/  UIADD3 UR9, -UR9, URZ, URZ ;  /* 0x0000003f09097290 */ /* 0x000fe2000fffe13f */
[----:B------:R-:W1:Y:S02]  /*07d0*/  FENCE.VIEW.ASYNC.S ;  /* 0x00000000000073c6 */ /* 0x000e640000000000 */
[----:B-1----:R-:W1:Y:S01]  /*07e0*/  @!UP0 SYNCS.EXCH.64 URZ, [UR13+0x70], UR4 ;  /* 0x000070040d3f85b2 */ /* 0x002e620008000100 */
[----:B------:R-:W-:Y:S01]  /*07f0*/  UIMAD UR7, UR12, UR7, UR15 ;  /* 0x000000070c0772a4 */ /* 0x000fe2000f8e020f */
[----:B------:R-:W-:Y:S01]  /*0800*/  VOTEU.ALL UP3, P1 ;  /* 0x00000000003f7886 */ /* 0x000fe20000860000 */
[----:B0-----:R-:W-:Y:S01]  /*0810*/  ISETP.EQ.U32.AND P2, PT, R0, 0x1, PT ;  /* 0x000000010000780c */ /* 0x001fe20003f42070 */
[----:B------:R0:W2:Y:S01]  /*0820*/  @!UP1 SYNCS.EXCH.64 URZ, [UR13+0x78], UR4 ;  /* 0x000078040d3f95b2 */ /* 0x0000a20008000100 */
[----:B------:R-:W-:Y:S01]  /*0830*/  NOP ;  /* 0x0000000000007918 */ /* 0x000fe20000000000 */
[----:B0-----:R-:W-:Y:S01]  /*0840*/  UIMAD UR4, UR17, UR9, UR8 ;  /* 0x00000009110472a4 */ /* 0x001fe2000f8e0208 */
[----:B------:R0:W0:Y:S05]  /*0850*/  @!UP2 SYNCS.EXCH.64 URZ, [UR16+0x50], UR10 ;  /* 0x0000500a103fa5b2 */ /* 0x00002a0008000100 */
[----:B------:R-:W-:-:S04]  /*0860*/  ISETP.NE.AND P1, PT, R152, UR4, PT ;  /* 0x0000000498007c0c */ /* 0x000fc8000bf25270 */
[----:B------:R-:W-:-:S04]  /*0870*/  ISETP.EQ.OR P1, PT, RZ, UR7, !P1 ;  /* 0x00000007ff007c0c */ /* 0x000fc8000cf22670 */
[----:B------:R-:W-:-:S04]  /*0880*/  PLOP3.LUT P0, PT, P0, P1, PT, 0x80, 0x0 ;  /* 0x000000000000781c */ /* 0x000fc80000703070 */
[----:B------:R-:W-:Y:S01]  /*0890*/  P2R R160, PR, RZ, 0x1 ;  /* 0x00000001ffa07803 */ /* 0x000fe20000000000 */
[----:B------:R0:W0:Y:S01]  /*08a0*/  @!UP3 SYNCS.EXCH.64 URZ, [UR16+0x58], UR10 ;  /* 0x0000580a103fb5b2 */ /* 0x0000220008000100 */
[----:B------:R0:W0:Y:S01]  /*08b0*/  @!UP4 SYNCS.EXCH.64 URZ, [UR16+0x60], UR10 ;  /* 0x0000600a103fc5b2 */ /* 0x0000220008000100 */
[----:B------:R0:W0:Y:S01]  /*08c0*/  @!UP5 SYNCS.EXCH.64 URZ, [UR16+0x68], UR10 ;  /* 0x0000680a103fd5b2 */ /* 0x0000220008000100 */
[----:B------:R-:W-:Y:S01]  /*08d0*/  NOP ;  /* 0x0000000000007918 */ /* 0x000fe20000000000 */
[----:B-123--:R-:W-:Y:S05]  /*08e0*/  @!P2 BRA `(.L_x_3) ;  /* 0x000000000008a947 */ /* 0x00efea0003800000 */
[----:B0---4-:R-:W-:Y:S01]  /*08f0*/  UCGABAR_ARV ;  /* 0x00000000000079c7 */ /* 0x011fe20008000000 */
[----:B------:R-:W-:Y:S05]  /*0900*/  BRA `(.L_x_4) ;  /* 0x0000000000047947 */ /* 0x000fea0003800000 */
.L_x_3:
[----:B0---4-:R-:W-:Y:S01]  /*0910*/  NOP ;  /* 0x0000000000007918 */ /* 0x011fe20000000000 */
.L_x_4:
[----:B------:R-:W-:Y:S01]  /*0920*/  ULDC.64 UR4, c[0x0][0x598] ;  /* 0x0001660000047ab9 */ /* 0x000fe20000000a00 */
[----:B------:R-:W-:Y:S01]  /*0930*/  ULDC.64 UR50, c[0x0][0x208] ;  /* 0x0000820000327ab9 */ /* 0x000fe20000000a00 */
[----:B------:R-:W-:-:S04]  /*0940*/  ISETP.NE.U32.AND P0, PT, RZ, UR4, PT ;  /* 0x00000004ff007c0c */ /* 0x000fc8000bf05070 */
[----:B------:R-:W-:-:S13]  /*0950*/  ISETP.NE.AND.EX P0, PT, RZ, UR5, PT, P0 ;  /* 0x00000005ff007c0c */ /* 0x000fda000bf05300 */
[----:B------:R-:W-:Y:S05]  /*0960*/  @!P0 BRA `(.L_x_5) ;  /* 0x00000000001c8947 */ /* 0x000fea0003800000 */
[----:B------:R-:W0:Y:S02]  /*0970*/  LDC.64 R6, c[0x0][0x598] ;  /* 0x00016600ff067b82 */ /* 0x000e240000000a00 */
[----:B0-----:R-:W2:Y:S02]  /*0980*/  LDG.E.64 R6, desc[UR50][R6.64] ;  /* 0x0000003206067981 */ /* 0x001ea4000c1e1b00 */
[----:B--2---:R-:W-:-:S04]  /*0990*/  ISETP.NE.U32.AND P0, PT, R6, RZ, PT ;  /* 0x000000ff0600720c */ /* 0x004fc80003f05070 */
[----:B------:R-:W-:-:S13]  /*09a0*/  ISETP.NE.AND.EX P0, PT, R7, RZ, PT, P0 ;  /* 0x000000ff0700720c */ /* 0x000fda0003f05300 */
[----:B------:R-:W-:Y:S05]  /*09b0*/  @!P0 BRA `(.L_x_5) ;  /* 0x0000000000088947 */ /* 0x000fea0003800000 */
[----:B------:R0:W5:Y:S01]  /*09c0*/  LD.E R23, desc[UR50][R6.64] ;  /* 0x0000003206177980 */ /* 0x000162000c101900 */
[----:B------:R-:W-:Y:S05]  /*09d0*/  BRA `(.L_x_6) ;  /* 0x0000000000247947 */ /* 0x000fea0003800000 */
.L_x_5:
[----:B------:R-:W-:Y:S02]  /*09e0*/  ULDC.64 UR4, c[0x0][0x588] ;  /* 0x0001620000047ab9 */ /* 0x000fe40000000a00 */
[----:B------:R-:W-:-:S04]  /*09f0*/  ISETP.NE.U32.AND P0, PT, RZ, UR4, PT ;  /* 0x00000004ff007c0c */ /* 0x000fc8000bf05070 */
[----:B------:R-:W-:-:S13]  /*0a00*/  ISETP.NE.AND.EX P0, PT, RZ, UR5, PT, P0 ;  /* 0x00000005ff007c0c */ /* 0x000fda000bf05300 */
[----:B------:R-:W-:Y:S05]  /*0a10*/  @!P0 BRA `(.L_x_7) ;  /* 0x00000000000c8947 */ /* 0x000fea0003800000 */
[----:B------:R-:W0:Y:S02]  /*0a20*/  LDC.64 R6, c[0x0][0x588] ;  /* 0x00016200ff067b82 */ /* 0x000e240000000a00 */
[----:B0-----:R1:W5:Y:S01]  /*0a30*/  LDG.E R23, desc[UR50][R6.64] ;  /* 0x0000003206177981 */ /* 0x001362000c1e1900 */
[----:B------:R-:W-:Y:S05]  /*0a40*/  BRA `(.L_x_6) ;  /* 0x0000000000087947 */ /* 0x000fea0003800000 */
.L_x_7:
[----:B------:R-:W-:Y:S02]  /*0a50*/  ULDC UR4, c[0x0][0x580] ;  /* 0x0001600000047ab9 */ /* 0x000fe40000000800 */
[----:B------:R-:W-:-:S07]  /*0a60*/  IMAD.U32 R23, RZ, RZ, UR4 ;  /* 0x00000004ff177e24 */ /* 0x000fce000f8e00ff */
.L_x_6:
[----:B------:R-:W-:Y:S02]  /*0a70*/  ULDC.64 UR4, c[0x0][0x5a0] ;  /* 0x0001680000047ab9 */ /* 0x000fe40000000a00 */
[----:B------:R-:W-:-:S04]  /*0a80*/  ISETP.NE.U32.AND P0, PT, RZ, UR4, PT ;  /* 0x00000004ff007c0c */ /* 0x000fc8000bf05070 */
[----:B------:R-:W-:-:S13]  /*0a90*/  ISETP.NE.AND.EX P0, PT, RZ, UR5, PT, P0 ;  /* 0x00000005ff007c0c */ /* 0x000fda000bf05300 */
[----:B------:R-:W-:Y:S05]  /*0aa0*/  @!P0 BRA `(.L_x_8) ;  /* 0x00000000001c8947 */ /* 0x000fea0003800000 */
[----:B01----:R-:W0:Y:S02]  /*0ab0*/  LDC.64 R6, c[0x0][0x5a0] ;  /* 0x00016800ff067b82 */ /* 0x003e240000000a00 */
[----:B0-----:R-:W2:Y:S02]  /*0ac0*/  LDG.E.64 R6, desc[UR50][R6.64] ;  /* 0x0000003206067981 */ /* 0x001ea4000c1e1b00 */
[----:B--2---:R-:W-:-:S04]  /*0ad0*/  ISETP.NE.U32.AND P0, PT, R6, RZ, PT ;  /* 0x000000ff0600720c */ /* 0x004fc80003f05070 */
[----:B------:R-:W-:-:S13]  /*0ae0*/  ISETP.NE.AND.EX P0, PT, R7, RZ, PT, P0 ;  /* 0x000000ff0700720c */ /* 0x000fda0003f05300 */
[----:B------:R-:W-:Y:S05]  /*0af0*/  @!P0 BRA `(.L_x_8) ;  /* 0x0000000000088947 */ /* 0x000fea0003800000 */
[----:B------:R0:W5:Y:S01]  /*0b00*/  LD.E R22, desc[UR50][R6.64] ;  /* 0x0000003206167980 */ /* 0x000162000c101900 */
[----:B------:R-:W-:Y:S05]  /*0b10*/  BRA `(.L_x_9) ;  /* 0x0000000000247947 */ /* 0x000fea0003800000 */
.L_x_8:
[----:B------:R-:W-:Y:S02]  /*0b20*/  ULDC.64 UR4, c[0x0][0x590] ;  /* 0x0001640000047ab9 */ /* 0x000fe40000000a00 */
[----:B------:R-:W-:-:S04]  /*0b30*/  ISETP.NE.U32.AND P0, PT, RZ, UR4, PT ;  /* 0x00000004ff007c0c */ /* 0x000fc8000bf05070 */
[----:B------:R-:W-:-:S13]  /*0b40*/  ISETP.NE.AND.EX P0, PT, RZ, UR5, PT, P0 ;  /* 0x00000005ff007c0c */ /* 0x000fda000bf05300 */
[----:B------:R-:W-:Y:S05]  /*0b50*/  @!P0 BRA `(.L_x_10) ;  /* 0x00000000000c8947 */ /* 0x000fea0003800000 */
[----:B01----:R-:W0:Y:S02]  /*0b60*/  LDC.64 R6, c[0x0][0x590] ;  /* 0x00016400ff067b82 */ /* 0x003e240000000a00 */
[----:B0-----:R1:W5:Y:S01]  /*0b70*/  LDG.E R22, desc[UR50][R6.64] ;  /* 0x0000003206167981 */ /* 0x001362000c1e1900 */
[----:B------:R-:W-:Y:S05]  /*0b80*/  BRA `(.L_x_9) ;  /* 0x0000000000087947 */ /* 0x000fea0003800000 */
.L_x_10:
[----:B------:R-:W-:Y:S02]  /*0b90*/  ULDC UR4, c[0x0][0x584] ;  /* 0x0001610000047ab9 */ /* 0x000fe40000000800 */
[----:B------:R-:W-:-:S07]  /*0ba0*/  IMAD.U32 R22, RZ, RZ, UR4 ;  /* 0x00000004ff167e24 */ /* 0x000fce000f8e00ff */
.L_x_9:
[----:B------:R-:W-:Y:S01]  /*0bb0*/  ULDC UR4, c[0x0][0x65c] ;  /* 0x0001970000047ab9 */ /* 0x000fe20000000800 */
[----:B01----:R-:W0:Y:S01]  /*0bc0*/  LDC.64 R6, c[0x0][0x650] ;  /* 0x00019400ff067b82 */ /* 0x003e220000000a00 */
[----:B------:R-:W-:Y:S01]  /*0bd0*/  UISETP.NE.AND UP2, UPT, UR4, 0x1, UPT ;  /* 0x000000010400788c */ /* 0x000fe2000bf45270 */
[----:B------:R-:W-:Y:S01]  /*0be0*/  IMAD.MOV.U32 R18, RZ, RZ, -0x1 ;  /* 0xffffffffff127424 */ /* 0x000fe200078e00ff */
[----:B------:R-:W-:Y:S01]  /*0bf0*/  UISETP.NE.AND UP0, UPT, UR19, 0x2, UPT ;  /* 0x000000021300788c */ /* 0x000fe2000bf05270 */
[----:B------:R-:W-:Y:S01]  /*0c00*/  IMAD.MOV.U32 R2, RZ, RZ, -0x1 ;  /* 0xffffffffff027424 */ /* 0x000fe200078e00ff */
[----:B------:R-:W-:Y:S01]  /*0c10*/  UP2UR UR40, UPR, URZ, 0x4 ;  /* 0x000000043f287883 */ /* 0x000fe20008000000 */
[----:B------:R-:W-:-:S06]  /*0c20*/  IMAD.MOV.U32 R19, RZ, RZ, -0x1 ;  /* 0xffffffffff137424 */ /* 0x000fcc00078e00ff */
[----:B------:R-:W-:Y:S01]  /*0c30*/  @UP2 ULDC UR12, c[0x0][0x10] ;  /* 0x00000400000c2ab9 */ /* 0x000fe20000000800 */
[----:B------:R-:W-:Y:S01]  /*0c40*/  @UP2 UMOV UR4, UR8 ;  /* 0x0000000800042c82 */ /* 0x000fe20008000000 */
[----:B------:R-:W-:Y:S01]  /*0c50*/  @UP2 UMOV UR5, URZ ;  /* 0x0000003f00052c82 */ /* 0x000fe20008000000 */
[----:B------:R-:W-:Y:S01]  /*0c60*/  @!UP2 ULDC UR16, c[0x0][0xc] ;  /* 0x000003000010aab9 */ /* 0x000fe20000000800 */
[----:B------:R-:W-:Y:S01]  /*0c70*/  @UP2 UIMAD.WIDE.U32 UR12, UR15, UR12, UR4 ;  /* 0x0000000c0f0c22a5 */ /* 0x000fe2000f8e0004 */
[----:B------:R-:W-:Y:S02]  /*0c80*/  ULDC UR10, c[0x0][0xc] ;  /* 0x00000300000a7ab9 */ /* 0x000fe40000000800 */
[----:B------:R-:W-:Y:S01]  /*0c90*/  @UP2 UMOV UR4, URZ ;  /* 0x0000003f00042c82 */ /* 0x000fe20008000000 */
[----:B------:R-:W-:Y:S01]  /*0ca0*/  UMOV UR5, URZ ;  /* 0x0000003f00057c82 */ /* 0x000fe20008000000 */
[----:B------:R-:W-:Y:S01]  /*0cb0*/  @UP2 UIADD3 UR18, UR13, UR4, URZ ;  /* 0x000000040d122290 */ /* 0x000fe2000fffe03f */
[----:B------:R-:W-:-:S02]  /*0cc0*/  ULDC UR11, c[0x0][0x10] ;  /* 0x00000400000b7ab9 */ /* 0x000fc40000000800 */
[----:B------:R-:W-:Y:S01]  /*0cd0*/  UMOV UR4, UR15 ;  /* 0x0000000f00047c82 */ /* 0x000fe20008000000 */
[----:B------:R-:W-:Y:S02]  /*0ce0*/  UIMAD.WIDE.U32 UR10, UR10, UR11, URZ ;  /* 0x0000000b0a0a72a5 */ /* 0x000fe4000f8e003f */
[----:B------:R-:W-:Y:S01]  /*0cf0*/  @!UP2 UIMAD.WIDE.U32 UR4, UR8, UR16, UR4 ;  /* 0x000000100804a2a5 */ /* 0x000fe2000f8e0004 */
[----:B------:R-:W-:Y:S02]  /*0d00*/  ULDC UR13, c[0x0][0x14] ;  /* 0x00000500000d7ab9 */ /* 0x000fe40000000800 */
[----:B------:R-:W-:Y:S02]  /*0d10*/  UIMAD.WIDE.U32 UR38, UR10, UR13, URZ ;  /* 0x0000000d0a2672a5 */ /* 0x000fe4000f8e003f */
[----:B------:R-:W-:Y:S02]  /*0d20*/  UIMAD UR41, UR11, UR13, URZ ;  /* 0x0000000d0b2972a4 */ /* 0x000fe4000f8e023f */
[----:B------:R-:W-:Y:S01]  /*0d30*/  @!UP2 UMOV UR12, UR4 ;  /* 0x00000004000cac82 */ /* 0x000fe20008000000 */
[----:B------:R-:W-:Y:S01]  /*0d40*/  @!UP2 UMOV UR18, UR5 ;  /* 0x000000050012ac82 */ /* 0x000fe20008000000 */
[----:B------:R-:W-:-:S02]  /*0d50*/  UIADD3 UR41, UR39, UR41, URZ ;  /* 0x0000002927297290 */ /* 0x000fc4000fffe03f */
[----:B------:R-:W-:-:S04]  /*0d60*/  UIADD3 UR4, UP1, UR12, UR38, URZ ;  /* 0x000000260c047290 */ /* 0x000fc8000ff3e03f */
[----:B------:R-:W-:Y:S02]  /*0d70*/  UIADD3.X UR5, UR18, UR41, URZ, UP1, !UPT ;  /* 0x0000002912057290 */ /* 0x000fe40008ffe43f */
[----:B------:R-:W-:Y:S02]  /*0d80*/  USEL UR4, UR4, UR12, !UP0 ;  /* 0x0000000c04047287 */ /* 0x000fe4000c000000 */
[----:B------:R-:W-:-:S04]  /*0d90*/  USEL UR5, UR5, UR18, !UP0 ;  /* 0x0000001205057287 */ /* 0x000fc8000c000000 */
[----:B0-----:R-:W-:Y:S01]  /*0da0*/  ISETP.LE.U32.AND P0, PT, R6, UR4, PT ;  /* 0x0000000406007c0c */ /* 0x001fe2000bf03070 */
[----:B------:R-:W-:Y:S02]  /*0db0*/  IMAD.U32 R16, RZ, RZ, UR4 ;  /* 0x00000004ff107e24 */ /* 0x000fe4000f8e00ff */
[----:B------:R-:W-:Y:S02]  /*0dc0*/  IMAD.U32 R0, RZ, RZ, UR5 ;  /* 0x00000005ff007e24 */ /* 0x000fe4000f8e00ff */
[----:B------:R-:W-:-:S03]  /*0dd0*/  IMAD.U32 R17, RZ, RZ, UR5 ;  /* 0x00000005ff117e24 */ /* 0x000fc6000f8e00ff */
[----:B------:R-:W-:Y:S02]  /*0de0*/  ISETP.GE.U32.AND.EX P0, PT, R0, R7, PT, P0 ;  /* 0x000000070000720c */ /* 0x000fe40003f06100 */
[----:B------:R-:W-:-:S11]  /*0df0*/  PRMT R0, RZ, 0x7610, R0 ;  /* 0x00007610ff007816 */ /* 0x000fd60000000000 */
[----:B------:R-:W-:Y:S05]  /*0e00*/  @P0 BRA `(.L_x_11) ;  /* 0x0000000400500947 */ /* 0x000fea0003800000 */
[----:B------:R-:W-:Y:S01]  /*0e10*/  ULDC.64 UR18, c[0x0][0x628] ;  /* 0x00018a0000127ab9 */ /* 0x000fe20000000a00 */
[C---:B------:R-:W-:Y:S01]  /*0e20*/  R2UR UR20, R16.reuse ;  /* 0x00000000101472ca */ /* 0x040fe200000e0000 */
[----:B------:R-:W-:Y:S01]  /*0e30*/  ULDC UR16, c[0x0][0x630] ;  /* 0x00018c0000107ab9 */ /* 0x000fe20000000800 */
[----:B------:R-:W-:Y:S02]  /*0e40*/  ISETP.NE.U32.AND P0, PT, RZ, UR18, PT ;  /* 0x00000012ff007c0c */ /* 0x000fe4000bf05070 */
[----:B------:R-:W-:Y:S02]  /*0e50*/  R2UR UR4, R16 ;  /* 0x00000000100472ca */ /* 0x000fe400000e0000 */
[----:B------:R-:W-:Y:S02]  /*0e60*/  ISETP.NE.AND.EX P0, PT, RZ, UR19, PT, P0 ;  /* 0x00000013ff007c0c */ /* 0x000fe4000bf05300 */
[----:B------:R-:W-:-:S11]  /*0e70*/  R2UR UR5, R17 ;  /* 0x00000000110572ca */ /* 0x000fd600000e0000 */
[----:B------:R-:W-:Y:S05]  /*0e80*/  @!P0 BRA `(.L_x_12) ;  /* 0x0000000000308947 */ /* 0x000fea0003800000 */
[----:B------:R-:W-:Y:S01]  /*0e90*/  R2UR UR4, R16 ;  /* 0x00000000100472ca */ /* 0x000fe200000e0000 */
[----:B------:R-:W-:Y:S01]  /*0ea0*/  ULDC UR12, c[0x0][0x634] ;  /* 0x00018d00000c7ab9 */ /* 0x000fe20000000800 */
[----:B------:R-:W-:-:S11]  /*0eb0*/  R2UR UR15, R17 ;  /* 0x00000000110f72ca */ /* 0x000fd600000e0000 */
[----:B------:R-:W-:-:S04]  /*0ec0*/  UIADD3 UR12, UP1, UR4, UR12, URZ ;  /* 0x0000000c040c7290 */ /* 0x000fc8000ff3e03f */
[----:B------:R-:W-:-:S04]  /*0ed0*/  UIADD3.X UR15, URZ, UR15, URZ, UP1, !UPT ;  /* 0x0000000f3f0f7290 */ /* 0x000fc80008ffe43f */
[----:B------:R-:W-:-:S04]  /*0ee0*/  UIMAD.WIDE.U32 UR4, UR15, UR18, URZ ;  /* 0x000000120f0472a5 */ /* 0x000fc8000f8e003f */
[----:B------:R-:W-:Y:S02]  /*0ef0*/  UIMAD.WIDE.U32 UR10, UP1, UR12, UR19, UR4 ;  /* 0x000000130c0a72a5 */ /* 0x000fe4000f820004 */
[----:B------:R-:W-:Y:S02]  /*0f00*/  UIMAD.WIDE.U32 UR4, UR12, UR18, URZ ;  /* 0x000000120c0472a5 */ /* 0x000fe4000f8e003f */
[----:B------:R-:W-:Y:S02]  /*0f10*/  UIADD3.X UR13, URZ, URZ, URZ, UP1, !UPT ;  /* 0x0000003f3f0d7290 */ /* 0x000fe40008ffe43f */
[----:B------:R-:W-:Y:S01]  /*0f20*/  UIADD3 URZ, UP1, UR5, UR10, URZ ;  /* 0x0000000a053f7290 */ /* 0x000fe2000ff3e03f */
[----:B------:R-:W-:-:S03]  /*0f30*/  UMOV UR12, UR11 ;  /* 0x0000000b000c7c82 */ /* 0x000fc60008000000 */
[----:B------:R-:W-:-:S12]  /*0f40*/  UIMAD.WIDE.U32.X UR4, UR15, UR19, UR12, UP1 ;  /* 0x000000130f0472a5 */ /* 0x000fd800088e040c */
.L_x_12:
[----:B------:R-:W-:Y:S01]  /*0f50*/  USHF.R.U64 UR4, UR4, UR16, UR5 ;  /* 0x0000001004047299 */ /* 0x000fe20008001205 */
[----:B------:R-:W-:Y:S01]  /*0f60*/  R2UR UR11, R17 ;  /* 0x00000000110b72ca */ /* 0x000fe200000e0000 */
[----:B------:R-:W-:Y:S02]  /*0f70*/  USHF.R.U32.HI UR5, URZ, UR16, UR5 ;  /* 0x000000103f057299 */ /* 0x000fe40008011605 */
[----:B------:R-:W-:Y:S01]  /*0f80*/  UIADD3 UR12, UP1, URZ, -UR4, URZ ;  /* 0x800000043f0c7290 */ /* 0x000fe2000ff3e03f */
[----:B------:R-:W-:Y:S01]  /*0f90*/  ULDC.64 UR18, c[0x0][0x620] ;  /* 0x0001880000127ab9 */ /* 0x000fe20000000a00 */
[----:B------:R-:W-:Y:S02]  /*0fa0*/  UISETP.NE.AND UP2, UPT, UR40, URZ, UPT ;  /* 0x0000003f2800728c */ /* 0x000fe4000bf45270 */
[----:B------:R-:W-:Y:S01]  /*0fb0*/  UIADD3.X UR5, URZ, ~UR5, URZ, UP1, !UPT ;  /* 0x800000053f057290 */ /* 0x000fe20008ffe43f */
[----:B------:R-:W-:Y:S01]  /*0fc0*/  UMOV UR10, UR20 ;  /* 0x00000014000a7c82 */ /* 0x000fe20008000000 */
[----:B------:R-:W-:-:S02]  /*0fd0*/  ULDC UR13, c[0x0][0x618] ;  /* 0x00018600000d7ab9 */ /* 0x000fc40000000800 */
[----:B------:R-:W-:Y:S02]  /*0fe0*/  UIMAD UR5, UR5, UR18, URZ ;  /* 0x00000012050572a4 */ /* 0x000fe4000f8e023f */
[----:B------:R-:W-:Y:S02]  /*0ff0*/  UIMAD.WIDE.U32 UR10, UR12, UR18, UR10 ;  /* 0x000000120c0a72a5 */ /* 0x000fe4000f8e000a */
[----:B------:R-:W-:Y:S02]  /*1000*/  UIMAD UR12, UR12, UR19, UR5 ;  /* 0x000000130c0c72a4 */ /* 0x000fe4000f8e0205 */
[----:B------:R-:W-:Y:S02]  /*1010*/  @UP2 UIMAD UR7, UR17, UR9, UR8 ;  /* 0x00000009110722a4 */ /* 0x000fe4000f8e0208 */
[----:B------:R-:W-:Y:S01]  /*1020*/  UIADD3 UR11, UR11, UR12, URZ ;  /* 0x0000000c0b0b7290 */ /* 0x000fe2000fffe03f */
[----:B------:R-:W-:Y:S01]  /*1030*/  ULDC.64 UR8, c[0x0][0x640] ;  /* 0x0001900000087ab9 */ /* 0x000fe20000000a00 */
[----:B------:R-:W-:-:S02]  /*1040*/  ULDC UR15, c[0x0][0x608] ;  /* 0x00018200000f7ab9 */ /* 0x000fc40000000800 */
[----:B------:R-:W-:Y:S01]  /*1050*/  USHF.R.U64 UR20, UR10, UR13, UR11 ;  /* 0x0000000d0a147299 */ /* 0x000fe2000800120b */
[----:B------:R-:W-:Y:S01]  /*1060*/  ISETP.NE.U32.AND P0, PT, RZ, UR8, PT ;  /* 0x00000008ff007c0c */ /* 0x000fe2000bf05070 */
[----:B------:R-:W-:Y:S01]  /*1070*/  USHF.R.U32.HI UR11, URZ, UR13, UR11 ;  /* 0x0000000d3f0b7299 */ /* 0x000fe2000801160b */
[----:B------:R-:W-:Y:S02]  /*1080*/  ULDC UR21, c[0x0][0x658] ;  /* 0x0001960000157ab9 */ /* 0x000fe40000000800 */
[----:B------:R-:W-:Y:S01]  /*1090*/  ISETP.NE.AND.EX P0, PT, RZ, UR9, PT, P0 ;  /* 0x00000009ff007c0c */ /* 0x000fe2000bf05300 */
[----:B------:R-:W-:Y:S02]  /*10a0*/  USHF.R.U64 UR25, UR20, UR15, UR11 ;  /* 0x0000000f14197299 */ /* 0x000fe4000800120b */
[----:B------:R-:W-:Y:S01]  /*10b0*/  USHF.R.U32.HI UR11, URZ, UR15, UR11 ;  /* 0x0000000f3f0b7299 */ /* 0x000fe2000801160b */
[----:B------:R-:W-:Y:S01]  /*10c0*/  UMOV UR10, 0xffffffff ;  /* 0xffffffff000a7882 */ /* 0x000fe20000000000 */
[----:B------:R-:W-:Y:S01]  /*10d0*/  ULDC UR5, c[0x0][0x600] ;  /* 0x0001800000057ab9 */ /* 0x000fe20000000800 */
[----:B------:R-:W-:-:S02]  /*10e0*/  USHF.L.U32 UR10, UR10, UR21, URZ ;  /* 0x000000150a0a7299 */ /* 0x000fc4000800063f */
[----:B------:R-:W-:Y:S02]  /*10f0*/  USHF.R.U64 UR26, UR25, UR21, UR11 ;  /* 0x00000015191a7299 */ /* 0x000fe4000800120b */
[----:B------:R-:W-:Y:S02]  /*1100*/  ULOP3.LUT UR15, URZ, UR10, URZ, 0x33, !UPT ;  /* 0x0000000a3f0f7292 */ /* 0x000fe4000f8e333f */
[----:B------:R-:W-:Y:S02]  /*1110*/  UIADD3 UR19, UR5, -0x1, URZ ;  /* 0xffffffff05137890 */ /* 0x000fe4000fffe03f */
[----:B------:R-:W-:Y:S01]  /*1120*/  USHF.R.U32.HI UR11, URZ, UR21, UR11 ;  /* 0x000000153f0b7299 */ /* 0x000fe2000801160b */
[----:B------:R-:W-:Y:S01]  /*1130*/  ULDC UR22, c[0x0][0x648] ;  /* 0x0001920000167ab9 */ /* 0x000fe20000000800 */
[----:B------:R-:W-:Y:S01]  /*1140*/  ULDC UR23, c[0x0][0x638] ;  /* 0x00018e0000177ab9 */ /* 0x000fe20000000800 */
[----:B------:R-:W-:Y:S01]  /*1150*/  UMOV UR24, 0x1 ;  /* 0x0000000100187882 */ /* 0x000fe20000000000 */
[----:B------:R-:W-:Y:S01]  /*1160*/  UMOV UR10, UR26 ;  /* 0x0000001a000a7c82 */ /* 0x000fe20008000000 */
[----:B------:R-:W-:Y:S07]  /*1170*/  @!P0 BRA `(.L_x_13) ;  /* 0x0000000000308947 */ /* 0x000fee0003800000 */
[----:B------:R-:W-:Y:S02]  /*1180*/  ULDC UR16, c[0x0][0x64c] ;  /* 0x0001930000107ab9 */ /* 0x000fe40000000800 */
        /* <DEDUP_REMOVED lines=8> */
[----:B------:R-:W-:-:S07]  /*1210*/  UIMAD.WIDE.U32.X UR8, UR18, UR9, UR16, UP1 ;  /* 0x00000009120872a5 */ /* 0x000fce00088e0410 */
[----:B------:R-:W-:Y:S01]  /*1220*/  UMOV UR10, UR8 ;  /* 0x00000008000a7c82 */ /* 0x000fe20008000000 */
[----:B------:R-:W-:-:S05]  /*1230*/  UMOV UR11, UR9 ;  /* 0x00000009000b7c82 */ /* 0x000fca0008000000 */
.L_x_13:
[----:B------:R-:W-:Y:S01]  /*1240*/  USHF.R.U64 UR9, UR10, UR22, UR11 ;  /* 0x000000160a097299 */ /* 0x000fe2000800120b */
[----:B------:R-:W-:Y:S01]  /*1250*/  IMAD.MOV.U32 R0, RZ, RZ, 0x1 ;  /* 0x00000001ff007424 */ /* 0x000fe200078e00ff */
[----:B------:R-:W-:Y:S01]  /*1260*/  USHF.L.U32 UR8, UR24, UR21, URZ ;  /* 0x0000001518087299 */ /* 0x000fe2000800063f */
[----:B------:R-:W-:Y:S01]  /*1270*/  IMAD.U32 R19, RZ, RZ, UR4 ;  /* 0x00000004ff137e24 */ /* 0x000fe2000f8e00ff */
[----:B------:R-:W-:Y:S02]  /*1280*/  ULOP3.LUT UR15, UR25, UR15, URZ, 0xc0, !UPT ;  /* 0x0000000f190f7292 */ /* 0x000fe4000f8ec03f */
[----:B------:R-:W-:Y:S02]  /*1290*/  UIADD3 UR10, -UR9, URZ, URZ ;  /* 0x0000003f090a7290 */ /* 0x000fe4000fffe13f */
[----:B------:R-:W-:Y:S02]  /*12a0*/  UIMAD UR15, UR8, UR9, UR15 ;  /* 0x00000009080f72a4 */ /* 0x000fe4000f8e020f */
[----:B------:R-:W-:-:S02]  /*12b0*/  ULOP3.LUT UR19, UR20, UR19, URZ, 0xc0, !UPT ;  /* 0x0000001314137292 */ /* 0x000fc4000f8ec03f */
[----:B------:R-:W-:Y:S01]  /*12c0*/  UIMAD UR8, UR10, UR23, UR26 ;  /* 0x000000170a0872a4 */ /* 0x000fe2000f8e021a */
[----:B------:R-:W-:Y:S01]  /*12d0*/  ULDC UR9, c[0x0][0x610] ;  /* 0x0001840000097ab9 */ /* 0x000fe20000000800 */
[----:B------:R-:W-:Y:S02]  /*12e0*/  UISETP.NE.AND UP1, UPT, UR40, URZ, UPT ;  /* 0x0000003f2800728c */ /* 0x000fe4000bf25270 */
[----:B------:R-:W-:Y:S02]  /*12f0*/  UIMAD UR7, UR15, UR9, UR7 ;  /* 0x000000090f0772a4 */ /* 0x000fe4000f8e0207 */
[----:B------:R-:W-:-:S04]  /*1300*/  UIMAD UR8, UR8, UR5, UR19 ;  /* 0x00000005080872a4 */ /* 0x000fc8000f8e0213 */
[----:B------:R-:W-:Y:S02]  /*1310*/  USEL UR5, UR8, UR7, !UP1 ;  /* 0x0000000708057287 */ /* 0x000fe4000c800000 */
[----:B------:R-:W-:-:S04]  /*1320*/  USEL UR7, UR7, UR8, !UP1 ;  /* 0x0000000807077287 */ /* 0x000fc8000c800000 */
[----:B------:R-:W-:Y:S02]  /*1330*/  IMAD.U32 R2, RZ, RZ, UR5 ;  /* 0x00000005ff027e24 */ /* 0x000fe4000f8e00ff */
[----:B------:R-:W-:-:S07]  /*1340*/  IMAD.U32 R18, RZ, RZ, UR7 ;  /* 0x00000007ff127e24 */ /* 0x000fce000f8e00ff */
.L_x_11:
[----:B------:R-:W-:Y:S05]  /*1350*/  @!P2 BRA `(.L_x_14) ;  /* 0x00000000000ca947 */ /* 0x000fea0003800000 */
[----:B------:R-:W-:Y:S01]  /*1360*/  UCGABAR_WAIT ;  /* 0x0000000000007dc7 */ /* 0x000fe20008000000 */
[----:B------:R-:W-:Y:S01]  /*1370*/  CCTL.IVALL ;  /* 0x00000000ff00798f */ /* 0x000fe20002000000 */
[----:B------:R-:W-:Y:S05]  /*1380*/  BRA `(.L_x_15) ;  /* 0x0000000000047947 */ /* 0x000fea0003800000 */
.L_x_14:
[----:B------:R-:W-:Y:S06]  /*1390*/  BAR.SYNC.DEFER_BLOCKING 0x0 ;  /* 0x0000000000007b1d */ /* 0x000fec0000010000 */
.L_x_15:
[----:B------:R-:W-:Y:S02]  /*13a0*/  ULDC UR4, c[0x0][0x28c] ;  /* 0x0000a30000047ab9 */ /* 0x000fe40000000800 */
[----:B------:R-:W-:-:S04]  /*13b0*/  UIADD3 UR4, UR4, 0x7f, URZ ;  /* 0x0000007f04047890 */ /* 0x000fc8000fffe03f */
[----:B------:R-:W-:-:S04]  /*13c0*/  USHF.R.S32.HI UR5, URZ, 0x1f, UR4 ;  /* 0x0000001f3f057899 */ /* 0x000fc80008011404 */
[----:B------:R-:W-:-:S04]  /*13d0*/  ULEA.HI UR5, UR5, UR4, URZ, 0x7 ;  /* 0x0000000405057291 */ /* 0x000fc8000f8f383f */
[----:B------:R-:W-:Y:S01]  /*13e0*/  USHF.R.S32.HI UR37, URZ, 0x7, UR5 ;  /* 0x000000073f257899 */ /* 0x000fe20008011405 */
[----:B------:R-:W-:Y:S11]  /*13f0*/  @!P3 BRA `(.L_x_16) ;  /* 0x0000009400d4b947 */ /* 0x000ff60003800000 */
[----:B------:R-:W-:-:S06]  /*1400*/  UISETP.GT.U32.AND UP1, UPT, UR14, 0x1, UPT ;  /* 0x000000010e00788c */ /* 0x000fcc000bf24070 */
[----:B------:R-:W-:-:S13]  /*1410*/  PLOP3.LUT P0, PT, PT, PT, UP1, 0x80, 0x0 ;  /* 0x000000000000781c */ /* 0x000fda0003f0f018 */
[----:B------:R-:W-:Y:S05]  /*1420*/  @P0 EXIT ;  /* 0x000000000000094d */ /* 0x000fea0003800000 */
.L_x_17:
[----:B------:R-:W-:-:S08]  /*1430*/  NOP ;  /* 0x0000000000007918 */ /* 0x000fd00000000000 */
[----:B------:R-:W0:Y:S02]  /*1440*/  USETMAXREG.TRY_ALLOC.CTAPOOL UP1, 0xe8 ;  /* 0x000000e8000079c8 */ /* 0x000e240008020600 */
[----:B0-----:R-:W-:-:S13]  /*1450*/  PLOP3.LUT P0, PT, PT, PT, UP1, 0x80, 0x0 ;  /* 0x000000000000781c */ /* 0x001fda0003f0f018 */
[----:B------:R-:W-:Y:S05]  /*1460*/  @!P0 BRA `(.L_x_17) ;  /* 0xfffffffc00f08947 */ /* 0x000fea000383ffff */
[----:B------:R-:W-:-:S13]  /*1470*/  LOP3.LUT P0, RZ, R0, 0xff, RZ, 0xc0, !PT ;  /* 0x000000ff00ff7812 */ /* 0x000fda000780c0ff */
[----:B------:R-:W-:Y:S05]  /*1480*/  @!P0 EXIT ;  /* 0x000000000000894d */ /* 0x000fea0003800000 */
[----:B------:R-:W0:Y:S01]  /*1490*/  S2UR UR5, SR_CgaCtaId ;  /* 0x00000000000579c3 */ /* 0x000e220000008800 */
[----:B------:R-:W-:Y:S01]  /*14a0*/  VIADD R5, R5, 0xffffffff ;  /* 0xffffffff05057836 */ /* 0x000fe20000000000 */
[CC--:B------:R-:W-:Y:S01]  /*14b0*/  LEA.HI R0, R9.reuse, R4.reuse, RZ, 0x2 ;  /* 0x0000000409007211 */ /* 0x0c0fe200078f10ff */
[----:B------:R-:W-:Y:S01]  /*14c0*/  UMOV UR44, 0x400 ;  /* 0x00000400002c7882 */ /* 0x000fe20000000000 */
[----:B------:R-:W-:Y:S01]  /*14d0*/  LEA.HI R9, R9, R4, RZ, 0x5 ;  /* 0x0000000409097211 */ /* 0x000fe200078f28ff */
[----:B------:R-:W-:Y:S01]  /*14e0*/  USHF.R.U32.HI UR4, URZ, 0x2, UR37 ;  /* 0x000000023f047899 */ /* 0x000fe20008011625 */
[----:B------:R-:W-:Y:S01]  /*14f0*/  R2UR UR46, R5 ;  /* 0x00000000052e72ca */ /* 0x000fe200000e0000 */
[----:B------:R-:W-:Y:S01]  /*1500*/  ULOP3.LUT UR45, UR37, 0x3, URZ, 0xc0, !UPT ;  /* 0x00000003252d7892 */ /* 0x000fe2000f8ec03f */
[--C-:B------:R-:W-:Y:S01]  /*1510*/  SHF.R.S32.HI R154, RZ, 0x2, R0.reuse ;  /* 0x00000002ff9a7819 */ /* 0x100fe20000011400 */
[----:B------:R-:W-:Y:S01]  /*1520*/  UISETP.LT.AND UP1, UPT, UR37, 0x1, UPT ;  /* 0x000000012500788c */ /* 0x000fe2000bf21270 */
[----:B------:R-:W-:Y:S01]  /*1530*/  SHF.R.S32.HI R3, RZ, 0x1f, R0 ;  /* 0x0000001fff037819 */ /* 0x000fe20000011400 */
[----:B------:R-:W-:Y:S01]  /*1540*/  ULOP3.LUT UR4, UR4, 0x1, URZ, 0xc0, !UPT ;  /* 0x0000000104047892 */ /* 0x000fe2000f8ec03f */
[----:B------:R-:W-:Y:S01]  /*1550*/  SHF.R.S32.HI R9, RZ, 0x5, R9 ;  /* 0x00000005ff097819 */ /* 0x000fe20000011409 */
[----:B------:R-:W-:Y:S01]  /*1560*/  ULDC UR6, c[0x0][0x284] ;  /* 0x0000a10000067ab9 */ /* 0x000fe20000000800 */
[----:B------:R-:W-:Y:S01]  /*1570*/  LEA.HI R3, R3, R154, RZ, 0x3 ;  /* 0x0000009a03037211 */ /* 0x000fe200078f18ff */
[----:B------:R-:W-:Y:S01]  /*1580*/  USEL UR45, UR45, URZ, !UP0 ;  /* 0x0000003f2d2d7287 */ /* 0x000fe2000c000000 */
[----:B------:R-:W-:Y:S01]  /*1590*/  LOP3.LUT R153, R0, 0xfffffffc, RZ, 0xc0, !PT ;  /* 0xfffffffc00997812 */ /* 0x000fe200078ec0ff */
[----:B------:R-:W-:Y:S01]  /*15a0*/  USEL UR48, UR37, 0x1, UP1 ;  /* 0x0000000125307887 */ /* 0x000fe20008800000 */
[----:B------:R-:W-:Y:S01]  /*15b0*/  LOP3.LUT R3, R3, 0xfffffff8, RZ, 0xc0, !PT ;  /* 0xfffffff803037812 */ /* 0x000fe200078ec0ff */
[----:B------:R-:W-:Y:S01]  /*15c0*/  USHF.L.U32 UR46, UR46, 0x3, URZ ;  /* 0x000000032e2e7899 */ /* 0x000fe2000800063f */
[----:B------:R-:W-:Y:S01]  /*15d0*/  ISETP.NE.AND P0, PT, R5, RZ, PT ;  /* 0x000000ff0500720c */ /* 0x000fe20003f05270 */
[----:B------:R-:W-:Y:S01]  /*15e0*/  UISETP.EQ.U32.AND UP0, UPT, UR4, 0x1, !UP0 ;  /* 0x000000010400788c */ /* 0x000fe2000c702070 */
[----:B------:R-:W-:Y:S01]  /*15f0*/  IMAD.IADD R153, R4, 0x1, -R153 ;  /* 0x0000000104997824 */ /* 0x000fe200078e0a99 */
[----:B------:R-:W-:Y:S01]  /*1600*/  ULOP3.LUT UR36, UR42, 0x1, URZ, 0xfc, !UPT ;  /* 0x000000012a247892 */ /* 0x000fe2000f8efc3f */
[----:B------:R-:W-:Y:S01]  /*1610*/  IMAD.IADD R154, R154, 0x1, -R3 ;  /* 0x000000019a9a7824 */ /* 0x000fe200078e0a03 */
[----:B0-----:R-:W-:Y:S01]  /*1620*/  ULEA UR44, UR5, UR44, 0x18 ;  /* 0x0000002c052c7291 */ /* 0x001fe2000f8ec03f */
[----:B------:R-:W-:Y:S01]  /*1630*/  IMAD.U32 R157, RZ, RZ, UR46 ;  /* 0x0000002eff9d7e24 */ /* 0x000fe2000f8e00ff */
[----:B------:R-:W-:Y:S01]  /*1640*/  SEL R170, RZ, 0x1, P0 ;  /* 0x00000001ffaa7807 */ /* 0x000fe20000000000 */
[--C-:B------:R-:W-:Y:S01]  /*1650*/  IMAD R161, R9, -0x10, -R154.reuse ;  /* 0xfffffff009a17824 */ /* 0x100fe200078e0a9a */
[----:B------:R-:W-:Y:S01]  /*1660*/  UIADD3 UR47, UR44, 0x50, URZ ;  /* 0x000000502c2f7890 */ /* 0x000fe2000fffe03f */
[--C-:B------:R-:W-:Y:S01]  /*1670*/  SHF.R.S32.HI R155, RZ, 0x1f, R154.reuse ;  /* 0x0000001fff9b7819 */ /* 0x100fe2000001149a */
[----:B------:R-:W-:Y:S01]  /*1680*/  USHF.L.U32 UR43, UR37, 0x1, URZ ;  /* 0x00000001252b7899 */ /* 0x000fe2000800063f */
[----:B------:R-:W-:Y:S01]  /*1690*/  LOP3.LUT R159, R157, 0x8, RZ, 0xc0, !PT ;  /* 0x000000089d9f7812 */ /* 0x000fe200078ec0ff */
[----:B------:R-:W-:Y:S01]  /*16a0*/  VIADD R161, R161, UR6 ;  /* 0x00000006a1a17c36 */ /* 0x000fe20008000000 */
[----:B------:R-:W-:Y:S01]  /*16b0*/  LOP3.LUT R157, R157, 0x8, RZ, 0xc, !PT ;  /* 0x000000089d9d7812 */ /* 0x000fe200078e0cff */
[----:B------:R-:W-:Y:S01]  /*16c0*/  IMAD.U32 R156, RZ, RZ, UR47 ;  /* 0x0000002fff9c7e24 */ /* 0x000fe2000f8e00ff */
[----:B------:R-:W-:Y:S01]  /*16d0*/  LOP3.LUT R159, R159, 0x18, RZ, 0x3c, !PT ;  /* 0x000000189f9f7812 */ /* 0x000fe200078e3cff */
[----:B------:R-:W-:Y:S01]  /*16e0*/  IMAD.WIDE R154, R9, 0x10, R154 ;  /* 0x00000010099a7825 */ /* 0x000fe200078e029a */
[----:B------:R-:W-:-:S02]  /*16f0*/  UIADD3 UR48, -UR48, UR37, URZ ;  /* 0x0000002530307290 */ /* 0x000fc4000fffe13f */
[----:B------:R-:W-:Y:S01]  /*1700*/  USEL UR49, URZ, 0x1, !UP0 ;  /* 0x000000013f317887 */ /* 0x000fe2000c000000 */
[----:B------:R-:W-:-:S11]  /*1710*/  VIADD R158, R156, UR46 ;  /* 0x0000002e9c9e7c36 */ /* 0x000fd60008000000 */
.L_x_293:
[----:B------:R-:W-:Y:S01]  /*1720*/  SHF.L.U32 R3, R170, 0x1f, RZ ;  /* 0x0000001faa037819 */ /* 0x000fe200000006ff */
[----:B------:R-:W-:Y:S02]  /*1730*/  ULDC UR4, c[0x0][0x28c] ;  /* 0x0000a30000047ab9 */ /* 0x000fe40000000800 */
[----:B------:R-:W-:Y:S01]  /*1740*/  ISETP.LT.AND P1, PT, RZ, UR4, PT ;  /* 0x00000004ff007c0c */ /* 0x000fe2000bf21270 */
[----:B------:R-:W0:Y:S02]  /*1750*/  SYNCS.PHASECHK.TRANS64.TRYWAIT P0, [R156+UR46], R3 ;  /* 0x000000039c0075a7 */ /* 0x000e24000800016e */
[----:B01234-:R-:W-:Y:S10]  /*1760*/  @!P0 BRA `(.L_x_18) ;  /* 0x000000a4003c8947 */ /* 0x01fff40003800000 */
.L_x_315:
[----:B------:R-:W-:Y:S05]  /*1770*/  @P1 BRA `(.L_x_19) ;  /* 0x0000000000401947 */ /* 0x000fea0003800000 */
[----:B------:R-:W-:Y:S01]  /*1780*/  MOV R0, 0x0 ;  /* 0x0000000000007802 */ /* 0x000fe20000000f00 */
[----:B------:R-:W-:Y:S01]  /*1790*/  ULDC.64 UR4, c[0x4][0x68] ;  /* 0x01001a0000047ab9 */ /* 0x000fe20000000a00 */
[----:B------:R-:W-:Y:S01]  /*17a0*/  ULDC.64 UR6, c[0x4][0x8] ;  /* 0x0100020000067ab9 */ /* 0x000fe20000000a00 */
[----:B------:R-:W-:Y:S01]  /*17b0*/  IMAD.U32 R4, RZ, RZ, UR4 ;  /* 0x00000004ff047e24 */ /* 0x000fe2000f8e00ff */
[----:B------:R1:W2:Y:S01]  /*17c0*/  LDC.64 R14, c[0x4][R0] ;  /* 0x01000000000e7b82 */ /* 0x0002a20000000a00 */
[----:B------:R-:W-:Y:S01]  /*17d0*/  IMAD.U32 R5, RZ, RZ, UR5 ;  /* 0x00000005ff057e24 */ /* 0x000fe2000f8e00ff */
[----:B------:R-:W-:Y:S01]  /*17e0*/  ULDC.64 UR4, c[0x4][0x70] ;  /* 0x01001c0000047ab9 */ /* 0x000fe20000000a00 */
[----:B------:R-:W-:Y:S02]  /*17f0*/  IMAD.U32 R10, RZ, RZ, UR6 ;  /* 0x00000006ff0a7e24 */ /* 0x000fe4000f8e00ff */
[----:B------:R-:W-:Y:S02]  /*1800*/  IMAD.U32 R6, RZ, RZ, UR4 ;  /* 0x00000004ff067e24 */ /* 0x000fe4000f8e00ff */
[----:B------:R-:W-:-:S02]  /*1810*/  IMAD.U32 R7, RZ, RZ, UR5 ;  /* 0x00000005ff077e24 */ /* 0x000fc4000f8e00ff */
[----:B------:R-:W-:Y:S02]  /*1820*/  IMAD.U32 R11, RZ, RZ, UR7 ;  /* 0x00000007ff0b7e24 */ /* 0x000fe4000f8e00ff */
[----:B------:R-:W-:Y:S02]  /*1830*/  IMAD.MOV.U32 R8, RZ, RZ, 0x1e1 ;  /* 0x000001e1ff087424 */ /* 0x000fe400078e00ff */
[----:B------:R-:W-:Y:S02]  /*1840*/  IMAD.MOV.U32 R12, RZ, RZ, 0x1 ;  /* 0x00000001ff0c7424 */ /* 0x000fe400078e00ff */
[----:B-1----:R-:W-:-:S07]  /*1850*/  IMAD.MOV.U32 R13, RZ, RZ, RZ ;  /* 0x000000ffff0d7224 */ /* 0x002fce00078e00ff */
[----:B------:R-:W-:-:S07]  /*1860*/  LEPC R20, `(.L_x_19) ;  /* 0x000000001014794e */ /* 0x000fce0000000000 */
[----:B0-2--5:R-:W-:Y:S05]  /*1870*/  CALL.ABS.NOINC R14 ;  /* 0x000000000e007343 */ /* 0x025fea0003c00000 */
.L_x_19:
[----:B------:R-:W-:-:S05]  /*1880*/  IMAD.U32 R0, RZ, RZ, UR36 ;  /* 0x00000024ff007e24 */ /* 0x000fca000f8e00ff */
[----:B------:R-:W-:-:S13]  /*1890*/  ISETP.NE.AND P0, PT, R0, 0x3, PT ;  /* 0x000000030000780c */ /* 0x000fda0003f05270 */
[----:B------:R-:W-:Y:S05]  /*18a0*/  @!P0 BRA `(.L_x_20) ;  /* 0x0000000000048947 */ /* 0x000fea0003800000 */
[----:B------:R-:W-:Y:S01]  /*18b0*/  BPT.TRAP 0x1 ;  /* 0x000000040000795c */ /* 0x000fe20000300000 */
.L_x_20:
[----:B0-----:R-:W-:Y:S02]  /*18c0*/  IMAD.U32 R3, RZ, RZ, UR45 ;  /* 0x0000002dff037e24 */ /* 0x001fe4000f8e00ff */
[----:B------:R-:W-:-:S03]  /*18d0*/  IMAD.U32 R0, RZ, RZ, UR49 ;  /* 0x00000031ff007e24 */ /* 0x000fc6000f8e00ff */
[----:B------:R-:W-:Y:S02]  /*18e0*/  LEA R3, R3, UR44, 0x3 ;  /* 0x0000002c03037c11 */ /* 0x000fe4000f8e18ff */
[----:B------:R-:W-:-:S04]  /*18f0*/  SHF.L.U32 R0, R0, 0x1f, RZ ;  /* 0x0000001f00007819 */ /* 0x000fc800000006ff */
[----:B------:R0:W1:Y:S01]  /*1900*/  SYNCS.PHASECHK.TRANS64.TRYWAIT P1, [R3+URZ], R0 ;  /* 0x00000000030075a7 */ /* 0x000062000802017f */
[----:B------:R-:W-:Y:S05]  /*1910*/  @!P0 BRA `(.L_x_21) ;  /* 0x0000000000048947 */ /* 0x000fea0003800000 */
[----:B------:R-:W-:Y:S01]  /*1920*/  BPT.TRAP 0x1 ;  /* 0x000000040000795c */ /* 0x000fe20000300000 */
.L_x_21:
[----:B------:R-:W-:-:S05]  /*1930*/  IMAD.U32 R4, RZ, RZ, UR48 ;  /* 0x00000030ff047e24 */ /* 0x000fca000f8e00ff */
[----:B------:R-:W-:Y:S01]  /*1940*/  ISETP.GE.AND P2, PT, R4, 0x1, PT ;  /* 0x000000010400780c */ /* 0x000fe20003f46270 */
[----:B-1----:R-:W-:-:S12]  /*1950*/  @P1 BRA `(.L_x_22) ;  /* 0x0000000000081947 */ /* 0x002fd80003800000 */
[----:B------:R-:W1:Y:S02]  /*1960*/  SYNCS.PHASECHK.TRANS64.TRYWAIT P1, [R3+URZ], R0 ;  /* 0x00000000030075a7 */ /* 0x000e64000802017f */
[----:B-1----:R-:W-:Y:S05]  /*1970*/  @!P1 BRA `(.L_x_23) ;  /* 0x000000a000cc9947 */ /* 0x002fea0003800000 */
.L_x_22:
[----:B------:R-:W-:Y:S05]  /*1980*/  WARPSYNC.ALL ;  /* 0x0000000000007948 */ /* 0x000fea0003800000 */
[----:B------:R-:W-:Y:S01]  /*1990*/  UIADD3 UR4, UR44, 0x180, URZ ;  /* 0x000001802c047890 */ /* 0x000fe2000fffe03f */
[----:B------:R-:W-:Y:S01]  /*19a0*/  WARPGROUP.ARRIVE ;  /* 0x00000000000079c5 */ /* 0x000fe20000000000 */
[----:B------:R-:W-:Y:S02]  /*19b0*/  UIADD3 UR5, UR44, 0x10180, URZ ;  /* 0x000101802c057890 */ /* 0x000fe4000fffe03f */
[----:B------:R-:W-:Y:S02]  /*19c0*/  USHF.R.U32.HI UR4, URZ, 0x4, UR4 ;  /* 0x000000043f047899 */ /* 0x000fe40008011604 */
[----:B------:R-:W-:-:S02]  /*19d0*/  USHF.R.U32.HI UR5, URZ, 0x4, UR5 ;  /* 0x000000043f057899 */ /* 0x000fc40008011605 */
[----:B------:R-:W-:Y:S02]  /*19e0*/  ULOP3.LUT UR4, UR4, 0x3fff, URZ, 0xc0, !UPT ;  /* 0x00003fff04047892 */ /* 0x000fe4000f8ec03f */
[----:B------:R-:W-:Y:S02]  /*19f0*/  ULOP3.LUT UR5, UR5, 0x3fff, URZ, 0xc0, !UPT ;  /* 0x00003fff05057892 */ /* 0x000fe4000f8ec03f */
[----:B------:R-:W-:Y:S02]  /*1a00*/  ULOP3.LUT UR8, UR4, 0x10000, URZ, 0xfc, !UPT ;  /* 0x0001000004087892 */ /* 0x000fe4000f8efc3f */
[----:B------:R-:W-:Y:S02]  /*1a10*/  ULOP3.LUT UR9, UR5, 0x10000, URZ, 0xfc, !UPT ;  /* 0x0001000005097892 */ /* 0x000fe4000f8efc3f */
[----:B------:R-:W-:Y:S02]  /*1a20*/  ULEA UR11, UR45, UR8, 0xa ;  /* 0x000000082d0b7291 */ /* 0x000fe4000f8e503f */
[----:B------:R-:W-:Y:S01]  /*1a30*/  ULEA UR10, UR45, UR9, 0xc ;  /* 0x000000092d0a7291 */ /* 0x000fe2000f8e603f */
[----:B------:R-:W-:Y:S01]  /*1a40*/  UMOV UR5, 0x40000040 ;  /* 0x4000004000057882 */ /* 0x000fe20000000000 */
[----:B------:R-:W-:-:S03]  /*1a50*/  UMOV UR7, 0x40000040 ;  /* 0x4000004000077882 */ /* 0x000fc60000000000 */
[----:B------:R-:W-:Y:S02]  /*1a60*/  UMOV UR4, UR11 ;  /* 0x0000000b00047c82 */ /* 0x000fe40008000000 */
[----:B------:R-:W-:Y:S02]  /*1a70*/  UMOV UR6, UR10 ;  /* 0x0000000a00067c82 */ /* 0x000fe40008000000 */
[----:B------:R-:W-:Y:S01]  /*1a80*/  HGMMA.64x256x16.F32.BF16 R24, gdesc[UR4], RZ, !UPT, gsb0 ;  /* 0x03e00000041879f0 */ /* 0x000fe2000c0018ff */
[----:B------:R-:W-:Y:S02]  /*1a90*/  UIADD3 UR4, UR11, 0x2, URZ ;  /* 0x000000020b047890 */ /* 0x000fe4000fffe03f */
[----:B------:R-:W-:Y:S01]  /*1aa0*/  UIADD3 UR6, UR10, 0x2, URZ ;  /* 0x000000020a067890 */ /* 0x000fe2000fffe03f */
[----:B------:R-:W-:Y:S01]  /*1ab0*/  UMOV UR5, 0x40000040 ;  /* 0x4000004000057882 */ /* 0x000fe20000000000 */
[----:B------:R-:W-:Y:S01]  /*1ac0*/  UMOV UR7, 0x40000040 ;  /* 0x4000004000077882 */ /* 0x000fe20000000000 */
[----:B------:R-:W-:-:S02]  /*1ad0*/  WARPGROUP.DEPBAR.LE gsb0, 0x0 ;  /* 0x00008000000079c5 */ /* 0x000fc40000010000 */
[----:B------:R-:W-:-:S15]  /*1ae0*/  WARPGROUP.ARRIVE ;  /* 0x00000000000079c5 */ /* 0x000fde0000000000 */
[----:B------:R-:W-:-:S05]  /*1af0*/  NOP ;  /* 0x0000000000007918 */ /* 0x000fca0000000000 */
[----:B------:R-:W-:Y:S01]  /*1b00*/  HGMMA.64x256x16.F32.BF16 R24, gdesc[UR4], R24, gsb0 ;  /* 0x03e00000041879f0 */ /* 0x000fe20008001818 */
[----:B------:R-:W-:Y:S02]  /*1b10*/  UIADD3 UR4, UR11, 0x4, URZ ;  /* 0x000000040b047890 */ /* 0x000fe4000fffe03f */
[----:B------:R-:W-:Y:S01]  /*1b20*/  UIADD3 UR6, UR10, 0x4, URZ ;  /* 0x000000040a067890 */ /* 0x000fe2000fffe03f */
[----:B------:R-:W-:Y:S01]  /*1b30*/  UMOV UR5, 0x40000040 ;  /* 0x4000004000057882 */ /* 0x000fe20000000000 */
[----:B------:R-:W-:Y:S01]  /*1b40*/  UMOV UR7, 0x40000040 ;  /* 0x4000004000077882 */ /* 0x000fe20000000000 */
[----:B------:R-:W-:Y:S02]  /*1b50*/  WARPGROUP.DEPBAR.LE gsb0, 0x0 ;  /* 0x00008000000079c5 */ /* 0x000fe40000010000 */
        /* <DEDUP_REMOVED lines=42> */
[----:B------:R-:W-:Y:S03]  /*1e00*/  HGMMA.64x256x16.F32.BF16 R24, gdesc[UR4], R24, gsb0 ;  /* 0x03e00000041879f0 */ /* 0x000fe60008001818 */
[----:B------:R-:W-:Y:S02]  /*1e10*/  WARPGROUP.DEPBAR.LE gsb0, 0x0 ;  /* 0x00008000000079c5 */ /* 0x000fe40000010000 */
[----:B------:R-:W-:Y:S05]  /*1e20*/  @!P2 BRA `(.L_x_24) ;  /* 0x0000000400a4a947 */ /* 0x000fea0003800000 */
[----:B------:R-:W-:Y:S01]  /*1e30*/  UIADD3 UR10, UR45, 0x1, URZ ;  /* 0x000000012d0a7890 */ /* 0x000fe2000fffe03f */
[----:B01----:R-:W-:Y:S02]  /*1e40*/  IMAD.U32 R0, RZ, RZ, UR48 ;  /* 0x00000030ff007e24 */ /* 0x003fe4000f8e00ff */
[----:B------:R-:W-:Y:S01]  /*1e50*/  IMAD.U32 R3, RZ, RZ, UR45 ;  /* 0x0000002dff037e24 */ /* 0x000fe2000f8e00ff */
[----:B------:R-:W-:-:S04]  /*1e60*/  UISETP.NE.AND UP0, UPT, UR10, 0x4, UPT ;  /* 0x000000040a00788c */ /* 0x000fc8000bf05270 */
[----:B------:R-:W-:Y:S02]  /*1e70*/  USEL UR4, URZ, 0x1, UP0 ;  /* 0x000000013f047887 */ /* 0x000fe40008000000 */
[----:B------:R-:W-:Y:S02]  /*1e80*/  USEL UR10, UR10, URZ, UP0 ;  /* 0x0000003f0a0a7287 */ /* 0x000fe40008000000 */
[----:B------:R-:W-:-:S06]  /*1e90*/  ULOP3.LUT UR4, UR49, UR4, URZ, 0x3c, !UPT ;  /* 0x0000000431047292 */ /* 0x000fcc000f8e3c3f */
[----:B------:R-:W-:-:S07]  /*1ea0*/  IMAD.U32 R6, RZ, RZ, UR4 ;  /* 0x00000004ff067e24 */ /* 0x000fce000f8e00ff */
.L_x_31:
[----:B------:R-:W-:Y:S05]  /*1eb0*/  @!P0 BRA `(.L_x_25) ;  /* 0x0000000000048947 */ /* 0x000fea0003800000 */
[----:B------:R-:W-:Y:S01]  /*1ec0*/  BPT.TRAP 0x1 ;  /* 0x000000040000795c */ /* 0x000fe20000300000 */
.L_x_25:
[----:B------:R-:W-:Y:S01]  /*1ed0*/  ULEA UR4, UR10, UR44, 0x3 ;  /* 0x0000002c0a047291 */ /* 0x000fe2000f8e183f */
[----:B------:R-:W-:-:S08]  /*1ee0*/  SHF.L.U32 R4, R6, 0x1f, RZ ;  /* 0x0000001f06047819 */ /* 0x000fd000000006ff */
[----:B------:R0:W1:Y:S01]  /*1ef0*/  SYNCS.PHASECHK.TRANS64.TRYWAIT P1, [UR4], R4 ;  /* 0x00000004ff0075a7 */ /* 0x0000620008020144 */
[----:B------:R-:W-:Y:S05]  /*1f00*/  @!P0 BRA `(.L_x_26) ;  /* 0x0000000000048947 */ /* 0x000fea0003800000 */
[----:B------:R-:W-:Y:S01]  /*1f10*/  BPT.TRAP 0x1 ;  /* 0x000000040000795c */ /* 0x000fe20000300000 */
.L_x_26:
[----:B-1----:R-:W-:Y:S05]  /*1f20*/  @P1 BRA `(.L_x_27) ;  /* 0x0000000000081947 */ /* 0x002fea0003800000 */
[----:B------:R-:W1:Y:S02]  /*1f30*/  SYNCS.PHASECHK.TRANS64.TRYWAIT P1, [UR4], R4 ;  /* 0x00000004ff0075a7 */ /* 0x000e640008020144 */
[----:B-1----:R-:W-:Y:S05]  /*1f40*/  @!P1 BRA `(.L_x_28) ;  /* 0x0000009c006c9947 */ /* 0x002fea0003800000 */
.L_x_27:
[----:B------:R-:W-:Y:S01]  /*1f50*/  ULEA UR12, UR10, UR8, 0xa ;  /* 0x000000080a0c7291 */ /* 0x000fe2000f8e503f */
[----:B------:R-:W-:Y:S01]  /*1f60*/  WARPGROUP.ARRIVE ;  /* 0x00000000000079c5 */ /* 0x000fe20000000000 */
[----:B------:R-:W-:Y:S01]  /*1f70*/  ULEA UR11, UR10, UR9, 0xc ;  /* 0x000000090a0b7291 */ /* 0x000fe2000f8e603f */
[----:B------:R-:W-:Y:S01]  /*1f80*/  UMOV UR5, 0x40000040 ;  /* 0x4000004000057882 */ /* 0x000fe20000000000 */
[----:B------:R-:W-:-:S03]  /*1f90*/  UMOV UR7, 0x40000040 ;  /* 0x4000004000077882 */ /* 0x000fc60000000000 */
[----:B------:R-:W-:Y:S02]  /*1fa0*/  UMOV UR4, UR12 ;  /* 0x0000000c00047c82 */ /* 0x000fe40008000000 */
[----:B------:R-:W-:Y:S02]  /*1fb0*/  UMOV UR6, UR11 ;  /* 0x0000000b00067c82 */ /* 0x000fe40008000000 */
[----:B------:R-:W-:Y:S01]  /*1fc0*/  HGMMA.64x256x16.F32.BF16 R24, gdesc[UR4], R24, gsb0 ;  /* 0x03e00000041879f0 */ /* 0x000fe20008001818 */
        /* <DEDUP_REMOVED lines=58> */
[----:B------:R-:W-:Y:S01]  /*2370*/  BPT.TRAP 0x1 ;  /* 0x000000040000795c */ /* 0x000fe20000300000 */
.L_x_29:
[----:B------:R-:W-:Y:S01]  /*2380*/  ISETP.NE.AND P1, PT, R160, RZ, PT ;  /* 0x000000ffa000720c */ /* 0x000fe20003f25270 */
[----:B------:R-:W-:-:S12]  /*2390*/  UISETP.GT.U32.AND UP0, UPT, UR42, 0x1, UPT ;  /* 0x000000012a00788c */ /* 0x000fd8000bf04070 */
[----:B01----:R-:W-:-:S05]  /*23a0*/  @P1 LEA R4, R3, UR44, 0x3 ;  /* 0x0000002c03041c11 */ /* 0x003fca000f8e18ff */
[----:B------:R-:W-:-:S05]  /*23b0*/  @P1 VIADD R5, R4, 0x20 ;  /* 0x0000002004051836 */ /* 0x000fca0000000000 */
[----:B------:R-:W-:-:S04]  /*23c0*/  @P1 PRMT R5, R152, 0x654, R5 ;  /* 0x0000065498051816 */ /* 0x000fc80000000005 */
[----:B------:R0:W-:Y:S01]  /*23d0*/  @P1 SYNCS.ARRIVE.TRANS64.RED.A1T0 RZ, [R5+URZ], RZ ;  /* 0x000000ff05ff19a7 */ /* 0x0001e2000810043f */
[----:B------:R-:W-:-:S13]  /*23e0*/  PLOP3.LUT P1, PT, PT, PT, UP0, 0x80, 0x0 ;  /* 0x000000000000781c */ /* 0x000fda0003f2f008 */
[----:B0-----:R-:W-:Y:S05]  /*23f0*/  @P1 BRA `(.L_x_30) ;  /* 0x0000000000041947 */ /* 0x001fea0003800000 */
[----:B------:R-:W-:Y:S01]  /*2400*/  BPT.TRAP 0x1 ;  /* 0x000000040000795c */ /* 0x000fe20000300000 */
.L_x_30:
[----:B------:R-:W-:Y:S01]  /*2410*/  UIADD3 UR10, UR10, 0x1, URZ ;  /* 0x000000010a0a7890 */ /* 0x000fe2000fffe03f */
[C---:B------:R-:W-:Y:S01]  /*2420*/  ISETP.GT.AND P2, PT, R0.reuse, 0x1, PT ;  /* 0x000000010000780c */ /* 0x040fe20003f44270 */
[----:B------:R-:W-:Y:S02]  /*2430*/  VIADD R3, R3, 0x1 ;  /* 0x0000000103037836 */ /* 0x000fe40000000000 */
[----:B------:R-:W-:Y:S01]  /*2440*/  UISETP.NE.AND UP0, UPT, UR10, 0x4, UPT ;  /* 0x000000040a00788c */ /* 0x000fe2000bf05270 */
[----:B------:R-:W-:Y:S02]  /*2450*/  VIADD R0, R0, 0xffffffff ;  /* 0xffffffff00007836 */ /* 0x000fe40000000000 */
[C---:B------:R-:W-:Y:S01]  /*2460*/  ISETP.NE.AND P1, PT, R3.reuse, 0x4, PT ;  /* 0x000000040300780c */ /* 0x040fe20003f25270 */
[----:B------:R-:W-:Y:S02]  /*2470*/  USEL UR4, URZ, 0x1, UP0 ;  /* 0x000000013f047887 */ /* 0x000fe40008000000 */
[----:B------:R-:W-:Y:S01]  /*2480*/  USEL UR10, UR10, URZ, UP0 ;  /* 0x0000003f0a0a7287 */ /* 0x000fe20008000000 */
[----:B------:R-:W-:-:S03]  /*2490*/  SEL R3, R3, RZ, P1 ;  /* 0x000000ff03037207 */ /* 0x000fc60000800000 */
[----:B------:R-:W-:Y:S01]  /*24a0*/  LOP3.LUT R6, R6, UR4, RZ, 0x3c, !PT ;  /* 0x0000000406067c12 */ /* 0x000fe2000f8e3cff */
[----:B------:R-:W-:Y:S07]  /*24b0*/  @P2 BRA `(.L_x_31) ;  /* 0xfffffff8007c2947 */ /* 0x000fee000383ffff */
.L_x_24:
[----:B01----:R-:W0:Y:S01]  /*24c0*/  LDC R0, c[0x0][0x28c] ;  /* 0x0000a300ff007b82 */ /* 0x003e220000000800 */
[----:B------:R1:W-:Y:S01]  /*24d0*/  SYNCS.ARRIVE.TRANS64.A1T0 RZ, [R157+UR47], RZ ;  /* 0x000000ff9dff79a7 */ /* 0x0003e2000810002f */
[----:B0-----:R-:W-:-:S13]  /*24e0*/  ISETP.GE.AND P1, PT, R0, 0x1, PT ;  /* 0x000000010000780c */ /* 0x001fda0003f26270 */
[----:B-1----:R-:W-:Y:S05]  /*24f0*/  @!P1 BRA `(.L_x_32) ;  /* 0x0000000000409947 */ /* 0x002fea0003800000 */
[----:B------:R-:W-:Y:S05]  /*2500*/  @!P0 BRA `(.L_x_33) ;  /* 0x0000000000048947 */ /* 0x000fea0003800000 */
[----:B------:R-:W-:Y:S01]  /*2510*/  BPT.TRAP 0x1 ;  /* 0x000000040000795c */ /* 0x000fe20000300000 */
.L_x_33:
[----:B------:R-:W-:Y:S01]  /*2520*/  ISETP.NE.AND P0, PT, R160, RZ, PT ;  /* 0x000000ffa000720c */ /* 0x000fe20003f05270 */
[----:B------:R-:W-:-:S12]  /*2530*/  IMAD.U32 R3, RZ, RZ, UR44 ;  /* 0x0000002cff037e24 */ /* 0x000fd8000f8e00ff */
[----:B------:R-:W-:-:S05]  /*2540*/  VOTEU.ANY UP0, P0 ;  /* 0x00000000003f7886 */ /* 0x000fca0000000100 */
[----:B------:R-:W-:Y:S02]  /*2550*/  @UP0 UIADD3 UR4, UR48, UR45, URZ ;  /* 0x0000002d30040290 */ /* 0x000fe4000fffe03f */
[----:B------:R-:W-:-:S04]  /*2560*/  UISETP.GT.U32.AND UP0, UPT, UR42, 0x1, UPT ;  /* 0x000000012a00788c */ /* 0x000fc8000bf04070 */
[----:B------:R-:W-:-:S04]  /*2570*/  IMAD.U32 R0, RZ, RZ, UR4 ;  /* 0x00000004ff007e24 */ /* 0x000fc8000f8e00ff */
[----:B------:R-:W-:-:S05]  /*2580*/  @P0 IMAD.SHL.U32 R0, R0, 0x8, RZ ;  /* 0x0000000800000824 */ /* 0x000fca00078e00ff */
[----:B------:R-:W-:-:S04]  /*2590*/  @P0 LOP3.LUT R0, R0, 0x18, RZ, 0xc0, !PT ;  /* 0x0000001800000812 */ /* 0x000fc800078ec0ff */
[----:B------:R-:W-:-:S04]  /*25a0*/  @P0 IADD3 R3, R3, 0x20, R0 ;  /* 0x0000002003030810 */ /* 0x000fc80007ffe000 */
[----:B------:R-:W-:-:S04]  /*25b0*/  @P0 PRMT R3, R152, 0x654, R3 ;  /* 0x0000065498030816 */ /* 0x000fc80000000003 */
[----:B------:R0:W-:Y:S01]  /*25c0*/  @P0 SYNCS.ARRIVE.TRANS64.RED.A1T0 RZ, [R3+URZ], RZ ;  /* 0x000000ff03ff09a7 */ /* 0x0001e2000810043f */
[----:B------:R-:W-:-:S13]  /*25d0*/  PLOP3.LUT P0, PT, PT, PT, UP0, 0x80, 0x0 ;  /* 0x000000000000781c */ /* 0x000fda0003f0f008 */
[----:B0-----:R-:W-:Y:S05]  /*25e0*/  @P0 BRA `(.L_x_32) ;  /* 0x0000000000040947 */ /* 0x001fea0003800000 */
[----:B------:R-:W-:Y:S01]  /*25f0*/  BPT.TRAP 0x1 ;  /* 0x000000040000795c */ /* 0x000fe20000300000 */
.L_x_32:
[----:B------:R-:W-:Y:S01]  /*2600*/  SHF.L.U32 R3, R170, 0x1f, RZ ;  /* 0x0000001faa037819 */ /* 0x000fe200000006ff */
[----:B------:R-:W-:Y:S01]  /*2610*/  UIADD3 UR45, UR43, UR45, URZ ;  /* 0x0000002d2b2d7290 */ /* 0x000fe2000fffe03f */
[----:B------:R-:W0:Y:S01]  /*2620*/  LDC R6, c[0x0][0x288] ;  /* 0x0000a200ff067b82 */ /* 0x000e220000000800 */
[----:B------:R-:W-:Y:S02]  /*2630*/  IMAD.SHL.U32 R8, R153, 0x2, RZ ;  /* 0x0000000299087824 */ /* 0x000fe400078e00ff */
[----:B------:R-:W-:Y:S02]  /*2640*/  USHF.R.U32.HI UR4, URZ, 0x2, UR45 ;  /* 0x000000023f047899 */ /* 0x000fe4000801162d */
[----:B------:R-:W-:Y:S01]  /*2650*/  UISETP.GT.U32.AND UP0, UPT, UR45, 0x3, UPT ;  /* 0x000000032d00788c */ /* 0x000fe2000bf04070 */
[----:B------:R-:W-:Y:S01]  /*2660*/  SHF.R.S32.HI R9, RZ, 0x1f, R8 ;  /* 0x0000001fff097819 */ /* 0x000fe20000011408 */
[----:B------:R-:W-:Y:S01]  /*2670*/  ULOP3.LUT UR4, UR4, 0x1, URZ, 0xc0, !UPT ;  /* 0x0000000104047892 */ /* 0x000fe2000f8ec03f */
[----:B------:R-:W1:Y:S01]  /*2680*/  SYNCS.PHASECHK.TRANS64.TRYWAIT P0, [R156+UR46+0x10], R3 ;  /* 0x000010039c0075a7 */ /* 0x000e62000800016e */
[----:B------:R-:W-:-:S02]  /*2690*/  UISETP.LT.U32.AND UP0, UPT, UR43, 0x4, UP0 ;  /* 0x000000042b00788c */ /* 0x000fc40008701070 */
[----:B------:R-:W-:Y:S02]  /*26a0*/  UISETP.NE.U32.AND UP1, UPT, UR4, 0x1, UPT ;  /* 0x000000010400788c */ /* 0x000fe4000bf25070 */
[----:B------:R-:W-:Y:S02]  /*26b0*/  USEL UR5, URZ, 0x1, !UP0 ;  /* 0x000000013f057887 */ /* 0x000fe4000c000000 */
[----:B------:R-:W-:Y:S02]  /*26c0*/  UISETP.GT.U32.AND UP1, UPT, UR43, 0x3, !UP1 ;  /* 0x000000032b00788c */ /* 0x000fe4000cf24070 */
[----:B------:R-:W-:Y:S02]  /*26d0*/  ULOP3.LUT UR45, UR45, 0x3, URZ, 0xc0, !UPT ;  /* 0x000000032d2d7892 */ /* 0x000fe4000f8ec03f */
[----:B------:R-:W-:-:S04]  /*26e0*/  USEL UR4, URZ, 0x1, !UP1 ;  /* 0x000000013f047887 */ /* 0x000fc8000c800000 */
[----:B------:R-:W-:Y:S01]  /*26f0*/  ULOP3.LUT UR49, UR4, UR49, UR5, 0x96, !UPT ;  /* 0x0000003104317292 */ /* 0x000fe2000f8e9605 */
[----:B01----:R-:W-:Y:S11]  /*2700*/  @!P0 BRA `(.L_x_34) ;  /* 0x0000009400948947 */ /* 0x003ff60003800000 */
.L_x_316:
[----:B------:R-:W-:Y:S01]  /*2710*/  IMAD.SHL.U32 R4, R18, 0x40, RZ ;  /* 0x0000004012047824 */ /* 0x000fe200078e00ff */
[----:B------:R-:W-:Y:S01]  /*2720*/  ULDC UR6, c[0x0][0x284] ;  /* 0x0000a10000067ab9 */ /* 0x000fe20000000800 */
[----:B------:R-:W-:Y:S01]  /*2730*/  IMAD.SHL.U32 R12, R2, 0x100, RZ ;  /* 0x00000100020c7824 */ /* 0x000fe200078e00ff */
[----:B------:R-:W-:Y:S01]  /*2740*/  SHF.R.S32.HI R7, RZ, 0x1f, R19 ;  /* 0x0000001fff077819 */ /* 0x000fe20000011413 */
[----:B------:R-:W-:Y:S01]  /*2750*/  ULDC.64 UR4, c[0x0][0x5d0] ;  /* 0x0001740000047ab9 */ /* 0x000fe20000000a00 */
[----:B------:R-:W-:Y:S01]  /*2760*/  ISETP.GE.AND P0, PT, R4, UR6, PT ;  /* 0x0000000604007c0c */ /* 0x000fe2000bf06270 */
[----:B0-----:R-:W-:Y:S01]  /*2770*/  IMAD.WIDE.U32 R2, R19, UR4, R8 ;  /* 0x0000000413027c25 */ /* 0x001fe2000f8e0008 */
[----:B------:R-:W-:Y:S02]  /*2780*/  SHF.R.S32.HI R13, RZ, 0x1f, R12 ;  /* 0x0000001fff0d7819 */ /* 0x000fe4000001140c */
[C---:B------:R-:W-:Y:S01]  /*2790*/  ISETP.GE.OR P0, PT, R12.reuse, R6, P0 ;  /* 0x000000060c00720c */ /* 0x040fe20000706670 */
[----:B------:R-:W-:Y:S01]  /*27a0*/  IMAD R0, R7, UR4, RZ ;  /* 0x0000000407007c24 */ /* 0x000fe2000f8e02ff */
[----:B------:R-:W-:-:S03]  /*27b0*/  IADD3 R2, P1, R12, R2, RZ ;  /* 0x000000020c027210 */ /* 0x000fc60007f3e0ff */
[----:B------:R-:W-:-:S05]  /*27c0*/  IMAD R5, R19, UR5, R0 ;  /* 0x0000000513057c24 */ /* 0x000fca000f8e0200 */
[----:B------:R-:W-:-:S03]  /*27d0*/  IADD3.X R3, R13, R3, R5, P1, !PT ;  /* 0x000000030d037210 */ /* 0x000fc60000ffe405 */
[----:B------:R-:W-:Y:S05]  /*27e0*/  @P0 BRA `(.L_x_35) ;  /* 0x0000007c00040947 */ /* 0x000fea0003800000 */
[----:B------:R-:W0:Y:S01]  /*27f0*/  LDC.64 R10, c[0x0][0x5c8] ;  /* 0x00017200ff0a7b82 */ /* 0x000e220000000a00 */
[----:B-----5:R-:W-:Y:S01]  /*2800*/  FSETP.NEU.AND P0, PT, R22, RZ, PT ;  /* 0x000000ff1600720b */ /* 0x020fe20003f0d000 */
[----:B------:R-:W-:Y:S01]  /*2810*/  IMAD R5, R153, -0x2, R6 ;  /* 0xfffffffe99057824 */ /* 0x000fe200078e0206 */
[----:B------:R-:W-:Y:S01]  /*2820*/  BSSY B0, `(.L_x_35) ;  /* 0x00007bd000007945 */ /* 0x000fe20003800000 */
[----:B------:R-:W-:-:S04]  /*2830*/  IMAD.WIDE R162, R18, 0x40, R154 ;  /* 0x0000004012a27825 */ /* 0x000fc800078e029a */
[----:B------:R-:W-:Y:S02]  /*2840*/  IMAD.IADD R0, R5, 0x1, -R12 ;  /* 0x0000000105007824 */ /* 0x000fe400078e0a0c */
[----:B------:R-:W-:-:S03]  /*2850*/  IMAD.IADD R4, R161, 0x1, -R4 ;  /* 0x00000001a1047824 */ /* 0x000fc600078e0a04 */
[----:B------:R-:W-:-:S04]  /*2860*/  ISETP.GT.AND P2, PT, R0, RZ, PT ;  /* 0x000000ff0000720c */ /* 0x000fc80003f44270 */
[----:B------:R-:W-:Y:S01]  /*2870*/  ISETP.GT.AND P1, PT, R4, RZ, P2 ;  /* 0x000000ff0400720c */ /* 0x000fe20001724270 */
[-C--:B0-----:R-:W-:Y:S02]  /*2880*/  IMAD R5, R163, R10.reuse, RZ ;  /* 0x0000000aa3057224 */ /* 0x081fe400078e02ff */
[----:B------:R-:W-:-:S04]  /*2890*/  IMAD.WIDE.U32 R172, R162, R10, R2 ;  /* 0x0000000aa2ac7225 */ /* 0x000fc800078e0002 */
[----:B------:R-:W-:-:S04]  /*28a0*/  IMAD R5, R162, R11, R5 ;  /* 0x0000000ba2057224 */ /* 0x000fc800078e0205 */
[----:B------:R-:W-:Y:S01]  /*28b0*/  IMAD.IADD R175, R173, 0x1, R5 ;  /* 0x00000001adaf7824 */ /* 0x000fe200078e0205 */
[----:B------:R-:W-:Y:S06]  /*28c0*/  @!P0 BRA `(.L_x_36) ;  /* 0x0000005400a08947 */ /* 0x000fec0003800000 */
[----:B------:R-:W0:Y:S01]  /*28d0*/  LDC.64 R20, c[0x0][0x5b8] ;  /* 0x00016e00ff147b82 */ /* 0x000e220000000a00 */
[----:B------:R-:W-:-:S07]  /*28e0*/  ULDC.64 UR4, c[0x0][0x5c0] ;  /* 0x0001700000047ab9 */ /* 0x000fce0000000a00 */
[----:B------:R-:W1:Y:S08]  /*28f0*/  LDC.64 R166, c[0x0][0x5b0] ;  /* 0x00016c00ffa67b82 */ /* 0x000e700000000a00 */
[----:B------:R-:W2:Y:S01]  /*2900*/  LDC.64 R14, c[0x0][0x5a8] ;  /* 0x00016a00ff0e7b82 */ /* 0x000ea20000000a00 */
[-C--:B0-----:R-:W-:Y:S02]  /*2910*/  IMAD R6, R7, R20.reuse, RZ ;  /* 0x0000001407067224 */ /* 0x081fe400078e02ff */
[----:B------:R-:W-:-:S04]  /*2920*/  IMAD.WIDE.U32 R2, R19, R20, R8 ;  /* 0x0000001413027225 */ /* 0x000fc800078e0008 */
[----:B------:R-:W-:Y:S01]  /*2930*/  IMAD R171, R19, R21, R6 ;  /* 0x0000001513ab7224 */ /* 0x000fe200078e0206 */
[----:B------:R-:W-:Y:S01]  /*2940*/  IADD3 R164, P0, R12, R2, RZ ;  /* 0x000000020ca47210 */ /* 0x000fe20007f1e0ff */
[----:B-1----:R-:W-:-:S03]  /*2950*/  IMAD R2, R163, R166, RZ ;  /* 0x000000a6a3027224 */ /* 0x002fc600078e02ff */
[----:B------:R-:W-:Y:S01]  /*2960*/  IADD3.X R165, R13, R3, R171, P0, !PT ;  /* 0x000000030da57210 */ /* 0x000fe200007fe4ab */
[C---:B------:R-:W-:Y:S02]  /*2970*/  IMAD R173, R162.reuse, R167, R2 ;  /* 0x000000a7a2ad7224 */ /* 0x040fe400078e0202 */
[----:B------:R-:W-:-:S04]  /*2980*/  IMAD.WIDE.U32 R2, R162, R166, R164 ;  /* 0x000000a6a2027225 */ /* 0x000fc800078e00a4 */
[----:B------:R-:W-:Y:S01]  /*2990*/  IMAD.IADD R3, R3, 0x1, R173 ;  /* 0x0000000103037824 */ /* 0x000fe200078e02ad */
[----:B--2---:R-:W-:-:S04]  /*29a0*/  LEA R6, P0, R2, R14, 0x1 ;  /* 0x0000000e02067211 */ /* 0x004fc800078008ff */
[----:B------:R-:W-:-:S05]  /*29b0*/  LEA.HI.X R7, R2, R15, R3, 0x1, P0 ;  /* 0x0000000f02077211 */ /* 0x000fca00000f0c03 */
[----:B------:R0:W2:Y:S01]  /*29c0*/  @P1 LDG.E.LTC128B.U16 R5, desc[UR50][R6.64] ;  /* 0x0000003206051981 */ /* 0x0000a2000c1e1520 */
[----:B------:R-:W-:Y:S01]  /*29d0*/  IMAD.WIDE.U32 R2, R162, R166, R12 ;  /* 0x000000a6a2027225 */ /* 0x000fe200078e000c */
[----:B------:R-:W-:Y:S02]  /*29e0*/  BSSY B1, `(.L_x_37) ;  /* 0x0000014000017945 */ /* 0x000fe40003800000 */
[----:B------:R-:W-:-:S04]  /*29f0*/  IADD3 R168, P0, R8, R2, RZ ;  /* 0x0000000208a87210 */ /* 0x000fc80007f1e0ff */
[----:B------:R-:W-:Y:S02]  /*2a00*/  IADD3.X R169, R9, R173, R3, P0, !PT ;  /* 0x000000ad09a97210 */ /* 0x000fe400007fe403 */
[----:B------:R-:W-:Y:S01]  /*2a10*/  LEA R2, P0, R172, UR4, 0x1 ;  /* 0x00000004ac027c11 */ /* 0x000fe2000f8008ff */
[----:B------:R-:W-:-:S03]  /*2a20*/  IMAD.WIDE.U32 R168, R19, R20, R168 ;  /* 0x0000001413a87225 */ /* 0x000fc600078e00a8 */
[----:B------:R-:W-:Y:S02]  /*2a30*/  LEA.HI.X R3, R172, UR5, R175, 0x1, P0 ;  /* 0x00000005ac037c11 */ /* 0x000fe400080f0caf */
[----:B------:R-:W-:Y:S01]  /*2a40*/  ISETP.GT.AND P0, PT, R0, 0x1, PT ;  /* 0x000000010000780c */ /* 0x000fe20003f04270 */
[----:B0-----:R-:W-:Y:S01]  /*2a50*/  IMAD.IADD R7, R171, 0x1, R169 ;  /* 0x00000001ab077824 */ /* 0x001fe200078e02a9 */
[----:B------:R-:W-:Y:S02]  /*2a60*/  LEA R6, P4, R168, R14, 0x1 ;  /* 0x0000000ea8067211 */ /* 0x000fe400078808ff */
[----:B------:R-:W-:Y:S02]  /*2a70*/  ISETP.GT.AND P3, PT, R4, RZ, P0 ;  /* 0x000000ff0400720c */ /* 0x000fe40000764270 */
[----:B------:R-:W-:Y:S01]  /*2a80*/  LEA.HI.X R7, R168, R15, R7, 0x1, P4 ;  /* 0x0000000fa8077211 */ /* 0x000fe200020f0c07 */
[C---:B------:R-:W-:Y:S01]  /*2a90*/  IMAD.SHL.U32 R168, R166.reuse, 0x8, RZ ;  /* 0x00000008a6a87824 */ /* 0x040fe200078e00ff */
[----:B------:R-:W-:Y:S01]  /*2aa0*/  SHF.L.U64.HI R169, R166, 0x3, R167 ;  /* 0x00000003a6a97819 */ /* 0x000fe200000102a7 */
[----:B--2---:R-:W-:-:S04]  /*2ab0*/  IMAD.U32 R21, R5, 0x10000, RZ ;  /* 0x0001000005157824 */ /* 0x004fc800078e00ff */
[----:B------:R-:W-:-:S04]  /*2ac0*/  FMUL R21, R21, R22 ;  /* 0x0000001615157220 */ /* 0x000fc80000400000 */
[----:B------:R-:W-:-:S05]  /*2ad0*/  FFMA R21, R24, R23, R21 ;  /* 0x0000001718157223 */ /* 0x000fca0000000015 */
[----:B------:R-:W-:-:S05]  /*2ae0*/  F2FP.BF16.F32.PACK_AB R21, RZ, R21 ;  /* 0x00000015ff15723e */ /* 0x000fca00000010ff */
[----:B------:R0:W-:Y:S01]  /*2af0*/  @P1 STG.E.U16 desc[UR50][R2.64], R21 ;  /* 0x0000001502001986 */ /* 0x0001e2000c101532 */
[----:B------:R-:W-:Y:S05]  /*2b00*/  @!P3 BRA `(.L_x_38) ;  /* 0x000000000004b947 */ /* 0x000fea0003800000 */
[----:B------:R1:W5:Y:S02]  /*2b10*/  LDG.E.LTC128B.U16 R5, desc[UR50][R6.64+0x2] ;  /* 0x0000023206057981 */ /* 0x000364000c1e1520 */
.L_x_38:
[----:B------:R-:W-:Y:S05]  /*2b20*/  BSYNC B1 ;  /* 0x0000000000017941 */ /* 0x000fea0003800000 */
.L_x_37:
[----:B0----5:R-:W-:Y:S01]  /*2b30*/  IMAD.U32 R21, R5, 0x10000, RZ ;  /* 0x0001000005157824 */ /* 0x021fe200078e00ff */
[----:B------:R-:W-:Y:S01]  /*2b40*/  ISETP.GT.AND P2, PT, R4, 0x8, P2 ;  /* 0x000000080400780c */ /* 0x000fe20001744270 */
[----:B------:R-:W-:-:S04]  /*2b50*/  IMAD.WIDE.U32 R168, R162, R166, R168 ;  /* 0x000000a6a2a87225 */ /* 0x000fc800078e00a8 */
[----:B------:R-:W-:Y:S01]  /*2b60*/  FMUL R18, R21, R22 ;  /* 0x0000001615127220 */ /* 0x000fe20000400000 */
[----:B------:R-:W-:Y:S01]  /*2b70*/  IMAD.IADD R173, R173, 0x1, R169 ;  /* 0x00000001adad7824 */ /* 0x000fe200078e02a9 */
[----:B------:R-:W-:Y:S02]  /*2b80*/  IADD3 R21, P1, R164, R168, RZ ;  /* 0x000000a8a4157210 */ /* 0x000fe40007f3e0ff */
[----:B------:R-:W-:-:S03]  /*2b90*/  FFMA R18, R25, R23, R18 ;  /* 0x0000001719127223 */ /* 0x000fc60000000012 */
[----:B------:R-:W-:Y:S01]  /*2ba0*/  IMAD.X R164, R173, 0x1, R165, P1 ;  /* 0x00000001ada47824 */ /* 0x000fe200008e06a5 */
[C---:B------:R-:W-:Y:S02]  /*2bb0*/  LEA R24, P1, R21.reuse, R14, 0x1 ;  /* 0x0000000e15187211 */ /* 0x040fe400078208ff */
[----:B------:R-:W-:Y:S02]  /*2bc0*/  F2FP.BF16.F32.PACK_AB R18, RZ, R18 ;  /* 0x00000012ff12723e */ /* 0x000fe400000010ff */
[----:B------:R-:W-:Y:S02]  /*2bd0*/  LEA.HI.X R25, R21, R15, R164, 0x1, P1 ;  /* 0x0000000f15197211 */ /* 0x000fe400008f0ca4 */
[----:B------:R-:W-:Y:S02]  /*2be0*/  PRMT R21, R18, 0x7610, R21 ;  /* 0x0000761012157816 */ /* 0x000fe40000000015 */
[----:B------:R-:W-:-:S03]  /*2bf0*/  PRMT R18, R5, 0x7610, R18 ;  /* 0x0000761005127816 */ /* 0x000fc60000000012 */
[----:B------:R0:W-:Y:S04]  /*2c00*/  @P3 STG.E.U16 desc[UR50][R2.64+0x2], R21 ;  /* 0x0000021502003986 */ /* 0x0001e8000c101532 */
[----:B------:R-:W2:Y:S01]  /*2c10*/  @P2 LDG.E.LTC128B.U16 R18, desc[UR50][R24.64] ;  /* 0x0000003218122981 */ /* 0x000ea2000c1e1520 */
[----:B------:R-:W-:Y:S01]  /*2c20*/  IADD3 R8, P1, P3, R8, R168, R12 ;  /* 0x000000a808087210 */ /* 0x000fe20007b3e00c */
[----:B------:R-:W-:Y:S01]  /*2c30*/  BSSY B1, `(.L_x_39) ;  /* 0x0000011000017945 */ /* 0x000fe20003800000 */
[C---:B------:R-:W-:Y:S02]  /*2c40*/  SHF.L.U64.HI R11, R10.reuse, 0x4, R11 ;  /* 0x000000040a0b7819 */ /* 0x040fe4000001020b */
[----:B------:R-:W-:Y:S02]  /*2c50*/  IADD3.X R9, R9, R173, R13, P1, P3 ;  /* 0x000000ad09097210 */ /* 0x000fe40000fe640d */
[----:B------:R-:W-:-:S02]  /*2c60*/  LEA R10, P1, R10, R2, 0x4 ;  /* 0x000000020a0a7211 */ /* 0x000fc400078220ff */
[----:B------:R-:W-:Y:S01]  /*2c70*/  ISETP.GT.AND P0, PT, R4, 0x8, P0 ;  /* 0x000000080400780c */ /* 0x000fe20000704270 */
[----:B0-----:R-:W-:-:S04]  /*2c80*/  IMAD.WIDE.U32 R20, R19, R20, R8 ;  /* 0x0000001413147225 */ /* 0x001fc800078e0008 */
[----:B------:R-:W-:Y:S01]  /*2c90*/  IMAD.X R11, R11, 0x1, R3, P1 ;  /* 0x000000010b0b7824 */ /* 0x000fe200008e0603 */
[----:B------:R-:W-:Y:S01]  /*2ca0*/  LEA R8, P3, R20, R14, 0x1 ;  /* 0x0000000e14087211 */ /* 0x000fe200078608ff */
[----:B------:R-:W-:-:S05]  /*2cb0*/  IMAD.IADD R9, R171, 0x1, R21 ;  /* 0x00000001ab097824 */ /* 0x000fca00078e0215 */
[----:B------:R-:W-:Y:S01]  /*2cc0*/  LEA.HI.X R9, R20, R15, R9, 0x1, P3 ;  /* 0x0000000f14097211 */ /* 0x000fe200018f0c09 */
[----:B--2---:R-:W-:-:S04]  /*2cd0*/  IMAD.U32 R5, R18, 0x10000, RZ ;  /* 0x0001000012057824 */ /* 0x004fc800078e00ff */
[----:B------:R-:W-:-:S04]  /*2ce0*/  FMUL R5, R5, R22 ;  /* 0x0000001605057220 */ /* 0x000fc80000400000 */
[----:B------:R-:W-:-:S05]  /*2cf0*/  FFMA R5, R26, R23, R5 ;  /* 0x000000171a057223 */ /* 0x000fca0000000005 */
[----:B------:R-:W-:-:S05]  /*2d00*/  F2FP.BF16.F32.PACK_AB R5, RZ, R5 ;  /* 0x00000005ff05723e */ /* 0x000fca00000010ff */
[----:B------:R0:W-:Y:S01]  /*2d10*/  @P2 STG.E.U16 desc[UR50][R10.64], R5 ;  /* 0x000000050a002986 */ /* 0x0001e2000c101532 */
[----:B------:R-:W-:Y:S05]  /*2d20*/  @!P0 BRA `(.L_x_40) ;  /* 0x0000000000048947 */ /* 0x000fea0003800000 */
[----:B------:R2:W5:Y:S02]  /*2d30*/  LDG.E.LTC128B.U16 R18, desc[UR50][R8.64+0x2] ;  /* 0x0000023208127981 */ /* 0x000564000c1e1520 */
.L_x_40:
[----:B------:R-:W-:Y:S05]  /*2d40*/  BSYNC B1 ;  /* 0x0000000000017941 */ /* 0x000fea0003800000 */
.L_x_39:
[----:B0----5:R-:W-:Y:S01]  /*2d50*/  IMAD.U32 R5, R18, 0x10000, RZ ;  /* 0x0001000012057824 */ /* 0x021fe200078e00ff */
[----:B------:R-:W-:Y:S01]  /*2d60*/  ISETP.GT.AND P1, PT, R0, 0x8, PT ;  /* 0x000000080000780c */ /* 0x000fe20003f24270 */
[----:B------:R-:W-:Y:S02]  /*2d70*/  BSSY B1, `(.L_x_41) ;  /* 0x0000008000017945 */ /* 0x000fe40003800000 */
[----:B------:R-:W-:Y:S01]  /*2d80*/  FMUL R12, R5, R22 ;  /* 0x00000016050c7220 */ /* 0x000fe20000400000 */
[----:B------:R-:W-:-:S03]  /*2d90*/  ISETP.GT.AND P2, PT, R4, RZ, P1 ;  /* 0x000000ff0400720c */ /* 0x000fc60000f44270 */
[----:B------:R-:W-:-:S05]  /*2da0*/  FFMA R12, R27, R23, R12 ;  /* 0x000000171b0c7223 */ /* 0x000fca000000000c */
[----:B------:R-:W-:-:S05]  /*2db0*/  F2FP.BF16.F32.PACK_AB R12, RZ, R12 ;  /* 0x0000000cff0c723e */ /* 0x000fca00000010ff */
[----:B------:R0:W-:Y:S01]  /*2dc0*/  @P0 STG.E.U16 desc[UR50][R10.64+0x2], R12 ;  /* 0x0000020c0a000986 */ /* 0x0001e2000c101532 */
[----:B------:R-:W-:Y:S05]  /*2dd0*/  @!P2 BRA `(.L_x_42) ;  /* 0x000000000004a947 */ /* 0x000fea0003800000 */
[----:B------:R3:W5:Y:S02]  /*2de0*/  LDG.E.LTC128B.U16 R18, desc[UR50][R6.64+0x10] ;  /* 0x0000103206127981 */ /* 0x000764000c1e1520 */
.L_x_42:
[----:B------:R-:W-:Y:S05]  /*2df0*/  BSYNC B1 ;  /* 0x0000000000017941 */ /* 0x000fea0003800000 */
.L_x_41:
[----:B-----5:R-:W-:Y:S01]  /*2e00*/  IMAD.U32 R5, R18, 0x10000, RZ ;  /* 0x0001000012057824 */ /* 0x020fe200078e00ff */
        /* <DEDUP_REMOVED lines=9> */
.L_x_44:
[----:B------:R-:W-:Y:S05]  /*2ea0*/  BSYNC B1 ;  /* 0x0000000000017941 */ /* 0x000fea0003800000 */
.L_x_43:
[----:B----45:R-:W-:Y:S01]  /*2eb0*/  IMAD.U32 R5, R18, 0x10000, RZ ;  /* 0x0001000012057824 */ /* 0x030fe200078e00ff */
[----:B------:R-:W-:Y:S01]  /*2ec0*/  ISETP.GT.AND P1, PT, R4, 0x8, P1 ;  /* 0x000000080400780c */ /* 0x000fe20000f24270 */
[----:B------:R-:W-:Y:S02]  /*2ed0*/  BSSY B1, `(.L_x_45) ;  /* 0x0000007000017945 */ /* 0x000fe40003800000 */
[----:B0-----:R-:W-:-:S04]  /*2ee0*/  FMUL R12, R5, R22 ;  /* 0x00000016050c7220 */ /* 0x001fc80000400000 */
[----:B------:R-:W-:-:S05]  /*2ef0*/  FFMA R12, R29, R23, R12 ;  /* 0x000000171d0c7223 */ /* 0x000fca000000000c */
[----:B------:R-:W-:-:S05]  /*2f00*/  F2FP.BF16.F32.PACK_AB R12, RZ, R12 ;  /* 0x0000000cff0c723e */ /* 0x000fca00000010ff */
[----:B------:R0:W-:Y:S01]  /*2f10*/  @P3 STG.E.U16 desc[UR50][R2.64+0x12], R12 ;  /* 0x0000120c02003986 */ /* 0x0001e2000c101532 */
[----:B------:R-:W-:Y:S05]  /*2f20*/  @!P1 BRA `(.L_x_46) ;  /* 0x0000000000049947 */ /* 0x000fea0003800000 */
[----:B------:R4:W5:Y:S02]  /*2f30*/  LDG.E.LTC128B.U16 R18, desc[UR50][R8.64+0x10] ;  /* 0x0000103208127981 */ /* 0x000964000c1e1520 */
.L_x_46:
[----:B------:R-:W-:Y:S05]  /*2f40*/  BSYNC B1 ;  /* 0x0000000000017941 */ /* 0x000fea0003800000 */
.L_x_45:
[----:B-----5:R-:W-:Y:S01]  /*2f50*/  IMAD.U32 R5, R18, 0x10000, RZ ;  /* 0x0001000012057824 */ /* 0x020fe200078e00ff */
[----:B------:R-:W-:Y:S01]  /*2f60*/  ISETP.GT.AND P0, PT, R4, 0x8, P0 ;  /* 0x000000080400780c */ /* 0x000fe20000704270 */
[----:B------:R-:W-:Y:S02]  /*2f70*/  BSSY B1, `(.L_x_47) ;  /* 0x0000007000017945 */ /* 0x000fe40003800000 */
[----:B------:R-:W-:-:S04]  /*2f80*/  FMUL R5, R5, R22 ;  /* 0x0000001605057220 */ /* 0x000fc80000400000 */
[----:B------:R-:W-:-:S05]  /*2f90*/  FFMA R5, R30, R23, R5 ;  /* 0x000000171e057223 */ /* 0x000fca0000000005 */
[----:B------:R-:W-:-:S05]  /*2fa0*/  F2FP.BF16.F32.PACK_AB R5, RZ, R5 ;  /* 0x00000005ff05723e */ /* 0x000fca00000010ff */
[----:B------:R0:W-:Y:S01]  /*2fb0*/  @P1 STG.E.U16 desc[UR50][R10.64+0x10], R5 ;  /* 0x000010050a001986 */ /* 0x0001e2000c101532 */
[----:B------:R-:W-:Y:S05]  /*2fc0*/  @!P0 BRA `(.L_x_48) ;  /* 0x0000000000048947 */ /* 0x000fea0003800000 */
[----:B------:R0:W5:Y:S02]  /*2fd0*/  LDG.E.LTC128B.U16 R18, desc[UR50][R8.64+0x12] ;  /* 0x0000123208127981 */ /* 0x000164000c1e1520 */
.L_x_48:
[----:B------:R-:W-:Y:S05]  /*2fe0*/  BSYNC B1 ;  /* 0x0000000000017941 */ /* 0x000fea0003800000 */
.L_x_47:
        /* <DEDUP_REMOVED lines=10> */
.L_x_50:
[----:B------:R-:W-:Y:S05]  /*3090*/  BSYNC B1 ;  /* 0x0000000000017941 */ /* 0x000fea0003800000 */
.L_x_49:
        /* <DEDUP_REMOVED lines=10> */
.L_x_52:
[----:B------:R-:W-:Y:S05]  /*3140*/  BSYNC B1 ;  /* 0x0000000000017941 */ /* 0x000fea0003800000 */
.L_x_51:
[----:B0----5:R-:W-:Y:S01]  /*3150*/  IMAD.U32 R5, R18, 0x10000, RZ ;  /* 0x0001000012057824 */ /* 0x021fe200078e00ff */
        /* <DEDUP_REMOVED lines=8> */
.L_x_54:
[----:B------:R-:W-:Y:S05]  /*31e0*/  BSYNC B1 ;  /* 0x0000000000017941 */ /* 0x000fea0003800000 */
.L_x_53:
        /* <DEDUP_REMOVED lines=9> */
.L_x_56:
[----:B------:R-:W-:Y:S05]  /*3280*/  BSYNC B1 ;  /* 0x0000000000017941 */ /* 0x000fea0003800000 */
.L_x_55:
        /* <DEDUP_REMOVED lines=10> */
.L_x_58:
[----:B------:R-:W-:Y:S05]  /*3330*/  BSYNC B1 ;  /* 0x0000000000017941 */ /* 0x000fea0003800000 */
.L_x_57:
        /* <DEDUP_REMOVED lines=10> */
.L_x_60:
[----:B------:R-:W-:Y:S05]  /*33e0*/  BSYNC B1 ;  /* 0x0000000000017941 */ /* 0x000fea0003800000 */
.L_x_59:
        /* <DEDUP_REMOVED lines=9> */
.L_x_62:
[----:B------:R-:W-:Y:S05]  /*3480*/  BSYNC B1 ;  /* 0x0000000000017941 */ /* 0x000fea0003800000 */
.L_x_61:
        /* <DEDUP_REMOVED lines=9> */
.L_x_64:
[----:B------:R-:W-:Y:S05]  /*3520*/  BSYNC B1 ;  /* 0x0000000000017941 */ /* 0x000fea0003800000 */
.L_x_63:
        /* <DEDUP_REMOVED lines=10> */
.L_x_66:
[----:B------:R-:W-:Y:S05]  /*35d0*/  BSYNC B1 ;  /* 0x0000000000017941 */ /* 0x000fea0003800000 */
.L_x_65:
        /* <DEDUP_REMOVED lines=10> */
.L_x_68:
[----:B------:R-:W-:Y:S05]  /*3680*/  BSYNC B1 ;  /* 0x0000000000017941 */ /* 0x000fea0003800000 */
.L_x_67:
        /* <DEDUP_REMOVED lines=9> */
.L_x_70:
[----:B------:R-:W-:Y:S05]  /*3720*/  BSYNC B1 ;  /* 0x0000000000017941 */ /* 0x000fea0003800000 */
.L_x_69:
        /* <DEDUP_REMOVED lines=9> */
.L_x_72:
[----:B------:R-:W-:Y:S05]  /*37c0*/  BSYNC B1 ;  /* 0x0000000000017941 */ /* 0x000fea0003800000 */
.L_x_71:
        /* <DEDUP_REMOVED lines=10> */
.L_x_74:
[----:B------:R-:W-:Y:S05]  /*3870*/  BSYNC B1 ;  /* 0x0000000000017941 */ /* 0x000fea0003800000 */
.L_x_73:
        /* <DEDUP_REMOVED lines=10> */
.L_x_76:
[----:B------:R-:W-:Y:S05]  /*3920*/  BSYNC B1 ;  /* 0x0000000000017941 */ /* 0x000fea0003800000 */
.L_x_75:
        /* <DEDUP_REMOVED lines=9> */
.L_x_78:
[----:B------:R-:W-:Y:S05]  /*39c0*/  BSYNC B1 ;  /* 0x0000000000017941 */ /* 0x000fea0003800000 */
.L_x_77:
        /* <DEDUP_REMOVED lines=9> */
.L_x_80:
[----:B------:R-:W-:Y:S05]  /*3a60*/  BSYNC B1 ;  /* 0x0000000000017941 */ /* 0x000fea0003800000 */
.L_x_79:
        /* <DEDUP_REMOVED lines=10> */
.L_x_82:
[----:B------:R-:W-:Y:S05]  /*3b10*/  BSYNC B1 ;  /* 0x0000000000017941 */ /* 0x000fea0003800000 */
.L_x_81:
        /* <DEDUP_REMOVED lines=10> */
.L_x_84:
[----:B------:R-:W-:Y:S05]  /*3bc0*/  BSYNC B1 ;  /* 0x0000000000017941 */ /* 0x000fea0003800000 */
.L_x_83:
        /* <DEDUP_REMOVED lines=9> */
.L_x_86:
[----:B------:R-:W-:Y:S05]  /*3c60*/  BSYNC B1 ;  /* 0x0000000000017941 */ /* 0x000fea0003800000 */
.L_x_85:
        /* <DEDUP_REMOVED lines=9> */
.L_x_88:
[----:B------:R-:W-:Y:S05]  /*3d00*/  BSYNC B1 ;  /* 0x0000000000017941 */ /* 0x000fea0003800000 */
.L_x_87:
        /* <DEDUP_REMOVED lines=10> */
.L_x_90:
[----:B------:R-:W-:Y:S05]  /*3db0*/  BSYNC B1 ;  /* 0x0000000000017941 */ /* 0x000fea0003800000 */
.L_x_89:
        /* <DEDUP_REMOVED lines=10> */
.L_x_92:
[----:B------:R-:W-:Y:S05]  /*3e60*/  BSYNC B1 ;  /* 0x0000000000017941 */ /* 0x000fea0003800000 */
.L_x_91:
        /* <DEDUP_REMOVED lines=9> */
.L_x_94:
[----:B------:R-:W-:Y:S05]  /*3f00*/  BSYNC B1 ;  /* 0x0000000000017941 */ /* 0x000fea0003800000 */
.L_x_93:
        /* <DEDUP_REMOVED lines=9> */
.L_x_96:
[----:B------:R-:W-:Y:S05]  /*3fa0*/  BSYNC B1 ;  /* 0x0000000000017941 */ /* 0x000fea0003800000 */
.L_x_95:
        /* <DEDUP_REMOVED lines=10> */
.L_x_98:
[----:B------:R-:W-:Y:S05]  /*4050*/  BSYNC B1 ;  /* 0x0000000000017941 */ /* 0x000fea0003800000 */
.L_x_97:
        /* <DEDUP_REMOVED lines=10> */
.L_x_100:
[----:B------:R-:W-:Y:S05]  /*4100*/  BSYNC B1 ;  /* 0x0000000000017941 */ /* 0x000fea0003800000 */
.L_x_99:
        /* <DEDUP_REMOVED lines=9> */
.L_x_102:
[----:B------:R-:W-:Y:S05]  /*41a0*/  BSYNC B1 ;  /* 0x0000000000017941 */ /* 0x000fea0003800000 */
.L_x_101:
        /* <DEDUP_REMOVED lines=9> */
.L_x_104:
[----:B------:R-:W-:Y:S05]  /*4240*/  BSYNC B1 ;  /* 0x0000000000017941 */ /* 0x000fea0003800000 */
.L_x_103:
        /* <DEDUP_REMOVED lines=10> */
.L_x_106:
[----:B------:R-:W-:Y:S05]  /*42f0*/  BSYNC B1 ;  /* 0x0000000000017941 */ /* 0x000fea0003800000 */
.L_x_105:
        /* <DEDUP_REMOVED lines=10> */
.L_x_108:
[----:B------:R-:W-:Y:S05]  /*43a0*/  BSYNC B1 ;  /* 0x0000000000017941 */ /* 0x000fea0003800000 */
.L_x_107:
        /* <DEDUP_REMOVED lines=9> */
.L_x_110:
[----:B------:R-:W-:Y:S05]  /*4440*/  BSYNC B1 ;  /* 0x0000000000017941 */ /* 0x000fea0003800000 */
.L_x_109:
        /* <DEDUP_REMOVED lines=9> */
.L_x_112:
[----:B------:R-:W-:Y:S05]  /*44e0*/  BSYNC B1 ;  /* 0x0000000000017941 */ /* 0x000fea0003800000 */
.L_x_111:
        /* <DEDUP_REMOVED lines=10> */
.L_x_114:
[----:B------:R-:W-:Y:S05]  /*4590*/  BSYNC B1 ;  /* 0x0000000000017941 */ /* 0x000fea0003800000 */
.L_x_113:
        /* <DEDUP_REMOVED lines=10> */
.L_x_116:
[----:B------:R-:W-:Y:S05]  /*4640*/  BSYNC B1 ;  /* 0x0000000000017941 */ /* 0x000fea0003800000 */
.L_x_115:
        /* <DEDUP_REMOVED lines=9> */
.L_x_118:
[----:B------:R-:W-:Y:S05]  /*46e0*/  BSYNC B1 ;  /* 0x0000000000017941 */ /* 0x000fea0003800000 */
.L_x_117:
        /* <DEDUP_REMOVED lines=9> */
.L_x_120:
[----:B------:R-:W-:Y:S05]  /*4780*/  BSYNC B1 ;  /* 0x0000000000017941 */ /* 0x000fea0003800000 */
.L_x_119:
        /* <DEDUP_REMOVED lines=10> */
.L_x_122:
[----:B------:R-:W-:Y:S05]  /*4830*/  BSYNC B1 ;  /* 0x0000000000017941 */ /* 0x000fea0003800000 */
.L_x_121:
        /* <DEDUP_REMOVED lines=10> */
.L_x_124:
[----:B------:R-:W-:Y:S05]  /*48e0*/  BSYNC B1 ;  /* 0x0000000000017941 */ /* 0x000fea0003800000 */
.L_x_123:
        /* <DEDUP_REMOVED lines=9> */
.L_x_126:
[----:B------:R-:W-:Y:S05]  /*4980*/  BSYNC B1 ;  /* 0x0000000000017941 */ /* 0x000fea0003800000 */
.L_x_125:
        /* <DEDUP_REMOVED lines=9> */
.L_x_128:
[----:B------:R-:W-:Y:S05]  /*4a20*/  BSYNC B1 ;  /* 0x0000000000017941 */ /* 0x000fea0003800000 */
.L_x_127:
        /* <DEDUP_REMOVED lines=10> */
.L_x_130:
[----:B------:R-:W-:Y:S05]  /*4ad0*/  BSYNC B1 ;  /* 0x0000000000017941 */ /* 0x000fea0003800000 */
.L_x_129:
        /* <DEDUP_REMOVED lines=10> */
.L_x_132:
[----:B------:R-:W-:Y:S05]  /*4b80*/  BSYNC B1 ;  /* 0x0000000000017941 */ /* 0x000fea0003800000 */
.L_x_131:
        /* <DEDUP_REMOVED lines=9> */
.L_x_134:
[----:B------:R-:W-:Y:S05]  /*4c20*/  BSYNC B1 ;  /* 0x0000000000017941 */ /* 0x000fea0003800000 */
.L_x_133:
        /* <DEDUP_REMOVED lines=9> */
.L_x_136:
[----:B------:R-:W-:Y:S05]  /*4cc0*/  BSYNC B1 ;  /* 0x0000000000017941 */ /* 0x000fea0003800000 */
.L_x_135:
        /* <DEDUP_REMOVED lines=10> */
.L_x_138:
[----:B------:R-:W-:Y:S05]  /*4d70*/  BSYNC B1 ;  /* 0x0000000000017941 */ /* 0x000fea0003800000 */
.L_x_137:
        /* <DEDUP_REMOVED lines=10> */
.L_x_140:
[----:B------:R-:W-:Y:S05]  /*4e20*/  BSYNC B1 ;  /* 0x0000000000017941 */ /* 0x000fea0003800000 */
.L_x_139:
        /* <DEDUP_REMOVED lines=9> */
.L_x_142:
[----:B------:R-:W-:Y:S05]  /*4ec0*/  BSYNC B1 ;  /* 0x0000000000017941 */ /* 0x000fea0003800000 */
.L_x_141:
        /* <DEDUP_REMOVED lines=9> */
.L_x_144:
[----:B------:R-:W-:Y:S05]  /*4f60*/  BSYNC B1 ;  /* 0x0000000000017941 */ /* 0x000fea0003800000 */
.L_x_143:
        /* <DEDUP_REMOVED lines=10> */
.L_x_146:
[----:B------:R-:W-:Y:S05]  /*5010*/  BSYNC B1 ;  /* 0x0000000000017941 */ /* 0x000fea0003800000 */
.L_x_145:
        /* <DEDUP_REMOVED lines=10> */
.L_x_148:
[----:B------:R-:W-:Y:S05]  /*50c0*/  BSYNC B1 ;  /* 0x0000000000017941 */ /* 0x000fea0003800000 */
.L_x_147:
        /* <DEDUP_REMOVED lines=9> */
.L_x_150:
[----:B------:R-:W-:Y:S05]  /*5160*/  BSYNC B1 ;  /* 0x0000000000017941 */ /* 0x000fea0003800000 */
.L_x_149:
        /* <DEDUP_REMOVED lines=9> */
.L_x_152:
[----:B------:R-:W-:Y:S05]  /*5200*/  BSYNC B1 ;  /* 0x0000000000017941 */ /* 0x000fea0003800000 */
.L_x_151:
        /* <DEDUP_REMOVED lines=10> */
.L_x_154:
[----:B------:R-:W-:Y:S05]  /*52b0*/  BSYNC B1 ;  /* 0x0000000000017941 */ /* 0x000fea0003800000 */
.L_x_153:
        /* <DEDUP_REMOVED lines=10> */
.L_x_156:
[----:B------:R-:W-:Y:S05]  /*5360*/  BSYNC B1 ;  /* 0x0000000000017941 */ /* 0x000fea0003800000 */
.L_x_155:
        /* <DEDUP_REMOVED lines=9> */
.L_x_158:
[----:B------:R-:W-:Y:S05]  /*5400*/  BSYNC B1 ;  /* 0x0000000000017941 */ /* 0x000fea0003800000 */
.L_x_157:
        /* <DEDUP_REMOVED lines=9> */
.L_x_160:
[----:B------:R-:W-:Y:S05]  /*54a0*/  BSYNC B1 ;  /* 0x0000000000017941 */ /* 0x000fea0003800000 */
.L_x_159:
        /* <DEDUP_REMOVED lines=10> */
.L_x_162:
[----:B------:R-:W-:Y:S05]  /*5550*/  BSYNC B1 ;  /* 0x0000000000017941 */ /* 0x000fea0003800000 */
.L_x_161:
        /* <DEDUP_REMOVED lines=10> */
.L_x_164:
[----:B------:R-:W-:Y:S05]  /*5600*/  BSYNC B1 ;  /* 0x0000000000017941 */ /* 0x000fea0003800000 */
.L_x_163:
        /* <DEDUP_REMOVED lines=9> */
.L_x_166:
[----:B------:R-:W-:Y:S05]  /*56a0*/  BSYNC B1 ;  /* 0x0000000000017941 */ /* 0x000fea0003800000 */
.L_x_165:
        /* <DEDUP_REMOVED lines=9> */
.L_x_168:
[----:B------:R-:W-:Y:S05]  /*5740*/  BSYNC B1 ;  /* 0x0000000000017941 */ /* 0x000fea0003800000 */
.L_x_167:
        /* <DEDUP_REMOVED lines=10> */
.L_x_170:
[----:B------:R-:W-:Y:S05]  /*57f0*/  BSYNC B1 ;  /* 0x0000000000017941 */ /* 0x000fea0003800000 */
.L_x_169:
        /* <DEDUP_REMOVED lines=10> */
.L_x_172:
[----:B------:R-:W-:Y:S05]  /*58a0*/  BSYNC B1 ;  /* 0x0000000000017941 */ /* 0x000fea0003800000 */
.L_x_171:
        /* <DEDUP_REMOVED lines=9> */
.L_x_174:
[----:B------:R-:W-:Y:S05]  /*5940*/  BSYNC B1 ;  /* 0x0000000000017941 */ /* 0x000fea0003800000 */
.L_x_173:
        /* <DEDUP_REMOVED lines=9> */
.L_x_176:
[----:B------:R-:W-:Y:S05]  /*59e0*/  BSYNC B1 ;  /* 0x0000000000017941 */ /* 0x000fea0003800000 */
.L_x_175:
        /* <DEDUP_REMOVED lines=10> */
.L_x_178:
[----:B------:R-:W-:Y:S05]  /*5a90*/  BSYNC B1 ;  /* 0x0000000000017941 */ /* 0x000fea0003800000 */
.L_x_177:
        /* <DEDUP_REMOVED lines=10> */
.L_x_180:
[----:B------:R-:W-:Y:S05]  /*5b40*/  BSYNC B1 ;  /* 0x0000000000017941 */ /* 0x000fea0003800000 */
.L_x_179:
        /* <DEDUP_REMOVED lines=9> */
.L_x_182:
[----:B------:R-:W-:Y:S05]  /*5be0*/  BSYNC B1 ;  /* 0x0000000000017941 */ /* 0x000fea0003800000 */
.L_x_181:
        /* <DEDUP_REMOVED lines=9> */
.L_x_184:
[----:B------:R-:W-:Y:S05]  /*5c80*/  BSYNC B1 ;  /* 0x0000000000017941 */ /* 0x000fea0003800000 */
.L_x_183:
        /* <DEDUP_REMOVED lines=10> */
.L_x_186:
[----:B------:R-:W-:Y:S05]  /*5d30*/  BSYNC B1 ;  /* 0x0000000000017941 */ /* 0x000fea0003800000 */
.L_x_185:
        /* <DEDUP_REMOVED lines=10> */
.L_x_188:
[----:B------:R-:W-:Y:S05]  /*5de0*/  BSYNC B1 ;  /* 0x0000000000017941 */ /* 0x000fea0003800000 */
.L_x_187:
        /* <DEDUP_REMOVED lines=9> */
.L_x_190:
[----:B------:R-:W-:Y:S05]  /*5e80*/  BSYNC B1 ;  /* 0x0000000000017941 */ /* 0x000fea0003800000 */
.L_x_189:
        /* <DEDUP_REMOVED lines=9> */
.L_x_192:
[----:B------:R-:W-:Y:S05]  /*5f20*/  BSYNC B1 ;  /* 0x0000000000017941 */ /* 0x000fea0003800000 */
.L_x_191:
        /* <DEDUP_REMOVED lines=10> */
.L_x_194:
[----:B------:R-:W-:Y:S05]  /*5fd0*/  BSYNC B1 ;  /* 0x0000000000017941 */ /* 0x000fea0003800000 */
.L_x_193:
        /* <DEDUP_REMOVED lines=10> */
.L_x_196:
[----:B------:R-:W-:Y:S05]  /*6080*/  BSYNC B1 ;  /* 0x0000000000017941 */ /* 0x000fea0003800000 */
.L_x_195:
        /* <DEDUP_REMOVED lines=9> */
.L_x_198:
[----:B------:R-:W-:Y:S05]  /*6120*/  BSYNC B1 ;  /* 0x0000000000017941 */ /* 0x000fea0003800000 */
.L_x_197:
        /* <DEDUP_REMOVED lines=9> */
.L_x_200:
[----:B------:R-:W-:Y:S05]  /*61c0*/  BSYNC B1 ;  /* 0x0000000000017941 */ /* 0x000fea0003800000 */
.L_x_199:
        /* <DEDUP_REMOVED lines=10> */
.L_x_202:
[----:B------:R-:W-:Y:S05]  /*6270*/  BSYNC B1 ;  /* 0x0000000000017941 */ /* 0x000fea0003800000 */
.L_x_201:
        /* <DEDUP_REMOVED lines=10> */
.L_x_204:
[----:B------:R-:W-:Y:S05]  /*6320*/  BSYNC B1 ;  /* 0x0000000000017941 */ /* 0x000fea0003800000 */
.L_x_203:
        /* <DEDUP_REMOVED lines=9> */
.L_x_206:
[----:B------:R-:W-:Y:S05]  /*63c0*/  BSYNC B1 ;  /* 0x0000000000017941 */ /* 0x000fea0003800000 */
.L_x_205:
        /* <DEDUP_REMOVED lines=9> */
.L_x_208:
[----:B------:R-:W-:Y:S05]  /*6460*/  BSYNC B1 ;  /* 0x0000000000017941 */ /* 0x000fea0003800000 */
.L_x_207:
        /* <DEDUP_REMOVED lines=10> */
.L_x_210:
[----:B------:R-:W-:Y:S05]  /*6510*/  BSYNC B1 ;  /* 0x0000000000017941 */ /* 0x000fea0003800000 */
.L_x_209:
        /* <DEDUP_REMOVED lines=10> */
.L_x_212:
[----:B------:R-:W-:Y:S05]  /*65c0*/  BSYNC B1 ;  /* 0x0000000000017941 */ /* 0x000fea0003800000 */
.L_x_211:
        /* <DEDUP_REMOVED lines=9> */
.L_x_214:
[----:B------:R-:W-:Y:S05]  /*6660*/  BSYNC B1 ;  /* 0x0000000000017941 */ /* 0x000fea0003800000 */
.L_x_213:
        /* <DEDUP_REMOVED lines=9> */
.L_x_216:
[----:B------:R-:W-:Y:S05]  /*6700*/  BSYNC B1 ;  /* 0x0000000000017941 */ /* 0x000fea0003800000 */
.L_x_215:
        /* <DEDUP_REMOVED lines=10> */
.L_x_218:
[----:B------:R-:W-:Y:S05]  /*67b0*/  BSYNC B1 ;  /* 0x0000000000017941 */ /* 0x000fea0003800000 */
.L_x_217:
        /* <DEDUP_REMOVED lines=10> */
.L_x_220:
[----:B------:R-:W-:Y:S05]  /*6860*/  BSYNC B1 ;  /* 0x0000000000017941 */ /* 0x000fea0003800000 */
.L_x_219:
        /* <DEDUP_REMOVED lines=9> */
.L_x_222:
[----:B------:R-:W-:Y:S05]  /*6900*/  BSYNC B1 ;  /* 0x0000000000017941 */ /* 0x000fea0003800000 */
.L_x_221:
        /* <DEDUP_REMOVED lines=9> */
.L_x_224:
[----:B------:R-:W-:Y:S05]  /*69a0*/  BSYNC B1 ;  /* 0x0000000000017941 */ /* 0x000fea0003800000 */
.L_x_223:
        /* <DEDUP_REMOVED lines=10> */
.L_x_226:
[----:B------:R-:W-:Y:S05]  /*6a50*/  BSYNC B1 ;  /* 0x0000000000017941 */ /* 0x000fea0003800000 */
.L_x_225:
        /* <DEDUP_REMOVED lines=10> */
.L_x_228:
[----:B------:R-:W-:Y:S05]  /*6b00*/  BSYNC B1 ;  /* 0x0000000000017941 */ /* 0x000fea0003800000 */
.L_x_227:
        /* <DEDUP_REMOVED lines=9> */
.L_x_230:
[----:B------:R-:W-:Y:S05]  /*6ba0*/  BSYNC B1 ;  /* 0x0000000000017941 */ /* 0x000fea0003800000 */
.L_x_229:
        /* <DEDUP_REMOVED lines=9> */
.L_x_232:
[----:B------:R-:W-:Y:S05]  /*6c40*/  BSYNC B1 ;  /* 0x0000000000017941 */ /* 0x000fea0003800000 */
.L_x_231:
        /* <DEDUP_REMOVED lines=10> */
.L_x_234:
[----:B------:R-:W-:Y:S05]  /*6cf0*/  BSYNC B1 ;  /* 0x0000000000017941 */ /* 0x000fea0003800000 */
.L_x_233:
        /* <DEDUP_REMOVED lines=10> */
.L_x_236:
[----:B------:R-:W-:Y:S05]  /*6da0*/  BSYNC B1 ;  /* 0x0000000000017941 */ /* 0x000fea0003800000 */
.L_x_235:
        /* <DEDUP_REMOVED lines=9> */
.L_x_238:
[----:B------:R-:W-:Y:S05]  /*6e40*/  BSYNC B1 ;  /* 0x0000000000017941 */ /* 0x000fea0003800000 */
.L_x_237:
        /* <DEDUP_REMOVED lines=9> */
.L_x_240:
[----:B------:R-:W-:Y:S05]  /*6ee0*/  BSYNC B1 ;  /* 0x0000000000017941 */ /* 0x000fea0003800000 */
.L_x_239:
        /* <DEDUP_REMOVED lines=10> */
.L_x_242:
[----:B------:R-:W-:Y:S05]  /*6f90*/  BSYNC B1 ;  /* 0x0000000000017941 */ /* 0x000fea0003800000 */
.L_x_241:
        /* <DEDUP_REMOVED lines=10> */
.L_x_244:
[----:B------:R-:W-:Y:S05]  /*7040*/  BSYNC B1 ;  /* 0x0000000000017941 */ /* 0x000fea0003800000 */
.L_x_243:
        /* <DEDUP_REMOVED lines=9> */
.L_x_246:
[----:B------:R-:W-:Y:S05]  /*70e0*/  BSYNC B1 ;  /* 0x0000000000017941 */ /* 0x000fea0003800000 */
.L_x_245:
        /* <DEDUP_REMOVED lines=9> */
.L_x_248:
[----:B------:R-:W-:Y:S05]  /*7180*/  BSYNC B1 ;  /* 0x0000000000017941 */ /* 0x000fea0003800000 */
.L_x_247:
        /* <DEDUP_REMOVED lines=10> */
.L_x_250:
[----:B------:R-:W-:Y:S05]  /*7230*/  BSYNC B1 ;  /* 0x0000000000017941 */ /* 0x000fea0003800000 */
.L_x_249:
        /* <DEDUP_REMOVED lines=10> */
.L_x_252:
[----:B------:R-:W-:Y:S05]  /*72e0*/  BSYNC B1 ;  /* 0x0000000000017941 */ /* 0x000fea0003800000 */
.L_x_251:
        /* <DEDUP_REMOVED lines=9> */
.L_x_254:
[----:B------:R-:W-:Y:S05]  /*7380*/  BSYNC B1 ;  /* 0x0000000000017941 */ /* 0x000fea0003800000 */
.L_x_253:
        /* <DEDUP_REMOVED lines=9> */
.L_x_256:
[----:B------:R-:W-:Y:S05]  /*7420*/  BSYNC B1 ;  /* 0x0000000000017941 */ /* 0x000fea0003800000 */
.L_x_255:
        /* <DEDUP_REMOVED lines=10> */
.L_x_258:
[----:B------:R-:W-:Y:S05]  /*74d0*/  BSYNC B1 ;  /* 0x0000000000017941 */ /* 0x000fea0003800000 */
.L_x_257:
        /* <DEDUP_REMOVED lines=10> */
.L_x_260:
[----:B------:R-:W-:Y:S05]  /*7580*/  BSYNC B1 ;  /* 0x0000000000017941 */ /* 0x000fea0003800000 */
.L_x_259:
        /* <DEDUP_REMOVED lines=9> */
.L_x_262:
[----:B------:R-:W-:Y:S05]  /*7620*/  BSYNC B1 ;  /* 0x0000000000017941 */ /* 0x000fea0003800000 */
.L_x_261:
        /* <DEDUP_REMOVED lines=9> */
.L_x_264:
[----:B------:R-:W-:Y:S05]  /*76c0*/  BSYNC B1 ;  /* 0x0000000000017941 */ /* 0x000fea0003800000 */
.L_x_263:
        /* <DEDUP_REMOVED lines=10> */
.L_x_266:
[----:B------:R-:W-:Y:S05]  /*7770*/  BSYNC B1 ;  /* 0x0000000000017941 */ /* 0x000fea0003800000 */
.L_x_265:
        /* <DEDUP_REMOVED lines=10> */
.L_x_268:
[----:B------:R-:W-:Y:S05]  /*7820*/  BSYNC B1 ;  /* 0x0000000000017941 */ /* 0x000fea0003800000 */
.L_x_267:
        /* <DEDUP_REMOVED lines=9> */
.L_x_270:
[----:B------:R-:W-:Y:S05]  /*78c0*/  BSYNC B1 ;  /* 0x0000000000017941 */ /* 0x000fea0003800000 */
.L_x_269:
        /* <DEDUP_REMOVED lines=9> */
.L_x_272:
[----:B------:R-:W-:Y:S05]  /*7960*/  BSYNC B1 ;  /* 0x0000000000017941 */ /* 0x000fea0003800000 */
.L_x_271:
        /* <DEDUP_REMOVED lines=10> */
.L_x_274:
[----:B------:R-:W-:Y:S05]  /*7a10*/  BSYNC B1 ;  /* 0x0000000000017941 */ /* 0x000fea0003800000 */
.L_x_273:
        /* <DEDUP_REMOVED lines=10> */
.L_x_276:
[----:B------:R-:W-:Y:S05]  /*7ac0*/  BSYNC B1 ;  /* 0x0000000000017941 */ /* 0x000fea0003800000 */
.L_x_275:
        /* <DEDUP_REMOVED lines=9> */
.L_x_278:
[----:B------:R-:W-:Y:S05]  /*7b60*/  BSYNC B1 ;  /* 0x0000000000017941 */ /* 0x000fea0003800000 */
.L_x_277:
        /* <DEDUP_REMOVED lines=9> */
.L_x_280:
[----:B------:R-:W-:Y:S05]  /*7c00*/  BSYNC B1 ;  /* 0x0000000000017941 */ /* 0x000fea0003800000 */
.L_x_279:
        /* <DEDUP_REMOVED lines=10> */
.L_x_282:
[----:B------:R-:W-:Y:S05]  /*7cb0*/  BSYNC B1 ;  /* 0x0000000000017941 */ /* 0x000fea0003800000 */
.L_x_281:
        /* <DEDUP_REMOVED lines=10> */
.L_x_284:
[----:B------:R-:W-:Y:S05]  /*7d60*/  BSYNC B1 ;  /* 0x0000000000017941 */ /* 0x000fea0003800000 */
.L_x_283:
        /* <DEDUP_REMOVED lines=9> */
.L_x_286:
[----:B------:R-:W-:Y:S05]  /*7e00*/  BSYNC B1 ;  /* 0x0000000000017941 */ /* 0x000fea0003800000 */
.L_x_285:
[----:B0----5:R-:W-:Y:S01]  /*7e10*/  IMAD.U32 R3, R18, 0x10000, RZ ;  /* 0x0001000012037824 */ /* 0x021fe200078e00ff */
[----:B------:R-:W-:Y:S01]  /*7e20*/  ISETP.GT.AND P0, PT, R4, 0x8, P0 ;  /* 0x000000080400780c */ /* 0x000fe20000704270 */
[----:B------:R-:W-:Y:S01]  /*7e30*/  @P1 IMAD.MOV.U32 R2, RZ, RZ, R10 ;  /* 0x000000ffff021224 */ /* 0x000fe200078e000a */
[----:B------:R-:W-:Y:S01]  /*7e40*/  BSSY B1, `(.L_x_287) ;  /* 0x0000009000017945 */ /* 0x000fe20003800000 */
[----:B------:R-:W-:-:S04]  /*7e50*/  FMUL R3, R3, R22 ;  /* 0x0000001603037220 */ /* 0x000fc80000400000 */
[----:B------:R-:W-:-:S05]  /*7e60*/  FFMA R3, R150, R23, R3 ;  /* 0x0000001796037223 */ /* 0x000fca0000000003 */
[----:B------:R-:W-:-:S04]  /*7e70*/  F2FP.BF16.F32.PACK_AB R3, RZ, R3 ;  /* 0x00000003ff03723e */ /* 0x000fc800000010ff */
[----:B------:R-:W-:Y:S01]  /*7e80*/  PRMT R0, R3, 0x7610, R0 ;  /* 0x0000761003007816 */ /* 0x000fe20000000000 */
[----:B------:R-:W-:-:S05]  /*7e90*/  @P1 IMAD.MOV.U32 R3, RZ, RZ, R11 ;  /* 0x000000ffff031224 */ /* 0x000fca00078e000b */
[----:B------:R0:W-:Y:S01]  /*7ea0*/  @P1 STG.E.U16 desc[UR50][R2.64+0x1f0], R0 ;  /* 0x0001f00002001986 */ /* 0x0001e2000c101532 */
[----:B------:R-:W-:Y:S05]  /*7eb0*/  @!P0 BRA `(.L_x_288) ;  /* 0x0000000000048947 */ /* 0x000fea0003800000 */
[----:B------:R0:W5:Y:S02]  /*7ec0*/  LDG.E.LTC128B.U16 R18, desc[UR50][R8.64+0x1f2] ;  /* 0x0001f23208127981 */ /* 0x000164000c1e1520 */
.L_x_288:
[----:B------:R-:W-:Y:S05]  /*7ed0*/  BSYNC B1 ;  /* 0x0000000000017941 */ /* 0x000fea0003800000 */
.L_x_287:
[----:B------:R-:W-:Y:S05]  /*7ee0*/  @!P0 BRA `(.L_x_289) ;  /* 0x0000002400408947 */ /* 0x000fea0003800000 */
[----:B0----5:R-:W-:-:S04]  /*7ef0*/  IMAD.U32 R3, R18, 0x10000, RZ ;  /* 0x0001000012037824 */ /* 0x021fc800078e00ff */
[----:B------:R-:W-:-:S04]  /*7f00*/  FMUL R0, R3, R22 ;  /* 0x0000001603007220 */ /* 0x000fc80000400000 */
[----:B------:R-:W-:-:S05]  /*7f10*/  FFMA R0, R151, R23, R0 ;  /* 0x0000001797007223 */ /* 0x000fca0000000000 */
[----:B------:R-:W-:-:S05]  /*7f20*/  F2FP.BF16.F32.PACK_AB R0, RZ, R0 ;  /* 0x00000000ff00723e */ /* 0x000fca00000010ff */
[----:B------:R0:W-:Y:S01]  /*7f30*/  STG.E.U16 desc[UR50][R10.64+0x1f2], R0 ;  /* 0x0001f2000a007986 */ /* 0x0001e2000c101532 */
[----:B------:R-:W-:Y:S05]  /*7f40*/  BRA `(.L_x_289) ;  /* 0x0000002400287947 */ /* 0x000fea0003800000 */
.L_x_36:
[----:B------:R-:W-:Y:S01]  /*7f50*/  ISETP.GT.AND P0, PT, R0, 0x1, PT ;  /* 0x000000010000780c */ /* 0x000fe20003f04270 */
[----:B------:R-:W-:Y:S01]  /*7f60*/  ULDC.64 UR4, c[0x0][0x5c0] ;  /* 0x0001700000047ab9 */ /* 0x000fe20000000a00 */
[-C--:B------:R-:W-:Y:S01]  /*7f70*/  FMUL R24, R24, R23.reuse ;  /* 0x0000001718187220 */ /* 0x080fe20000400000 */
[-C--:B------:R-:W-:Y:S01]  /*7f80*/  FMUL R25, R25, R23.reuse ;  /* 0x0000001719197220 */ /* 0x080fe20000400000 */
[----:B------:R-:W-:Y:S01]  /*7f90*/  ISETP.GT.AND P3, PT, R4, RZ, P0 ;  /* 0x000000ff0400720c */ /* 0x000fe20000764270 */
[-C--:B------:R-:W-:Y:S01]  /*7fa0*/  FMUL R26, R26, R23.reuse ;  /* 0x000000171a1a7220 */ /* 0x080fe20000400000 */
[----:B------:R-:W-:Y:S01]  /*7fb0*/  LEA R2, P4, R172, UR4, 0x1 ;  /* 0x00000004ac027c11 */ /* 0x000fe2000f8808ff */
[-C--:B------:R-:W-:Y:S01]  /*7fc0*/  FMUL R27, R27, R23.reuse ;  /* 0x000000171b1b7220 */ /* 0x080fe20000400000 */
[----:B------:R-:W-:Y:S01]  /*7fd0*/  F2FP.BF16.F32.PACK_AB R24, RZ, R24 ;  /* 0x00000018ff18723e */ /* 0x000fe200000010ff */
[-C--:B------:R-:W-:Y:S01]  /*7fe0*/  FMUL R28, R28, R23.reuse ;  /* 0x000000171c1c7220 */ /* 0x080fe20000400000 */
[----:B------:R-:W-:Y:S01]  /*7ff0*/  LEA.HI.X R3, R172, UR5, R175, 0x1, P4 ;  /* 0x00000005ac037c11 */ /* 0x000fe2000a0f0caf */
[----:B------:R-:W-:Y:S01]  /*8000*/  FMUL R29, R29, R23 ;  /* 0x000000171d1d7220 */ /* 0x000fe20000400000 */
[----:B------:R-:W-:Y:S01]  /*8010*/  F2FP.BF16.F32.PACK_AB R25, RZ, R25 ;  /* 0x00000019ff19723e */ /* 0x000fe200000010ff */
[-C--:B------:R-:W-:Y:S01]  /*8020*/  FMUL R30, R30, R23.reuse ;  /* 0x000000171e1e7220 */ /* 0x080fe20000400000 */
[----:B------:R-:W-:Y:S01]  /*8030*/  SHF.L.U64.HI R11, R10, 0x4, R11 ;  /* 0x000000040a0b7819 */ /* 0x000fe2000001020b */
[----:B------:R-:W-:Y:S01]  /*8040*/  @P1 STG.E.U16 desc[UR50][R2.64], R24 ;  /* 0x0000001802001986 */ /* 0x000fe2000c101532 */
[----:B------:R-:W-:Y:S01]  /*8050*/  ISETP.GT.AND P1, PT, R0, 0x8, PT ;  /* 0x000000080000780c */ /* 0x000fe20003f24270 */
[-C--:B------:R-:W-:Y:S01]  /*8060*/  FMUL R31, R31, R23.reuse ;  /* 0x000000171f1f7220 */ /* 0x080fe20000400000 */
[----:B------:R-:W-:Y:S01]  /*8070*/  ISETP.GT.AND P4, PT, R4, 0x8, P0 ;  /* 0x000000080400780c */ /* 0x000fe20000784270 */
[----:B------:R-:W-:Y:S01]  /*8080*/  @P3 STG.E.U16 desc[UR50][R2.64+0x2], R25 ;  /* 0x0000021902003986 */ /* 0x000fe2000c101532 */
[----:B------:R-:W-:Y:S01]  /*8090*/  LEA R6, P3, R10, R2, 0x4 ;  /* 0x000000020a067211 */ /* 0x000fe200078620ff */
[-C--:B------:R-:W-:Y:S01]  /*80a0*/  FMUL R32, R32, R23.reuse ;  /* 0x0000001720207220 */ /* 0x080fe20000400000 */
[----:B------:R-:W-:Y:S01]  /*80b0*/  ISETP.GT.AND P2, PT, R4, 0x8, P2 ;  /* 0x000000080400780c */ /* 0x000fe20001744270 */
[-C--:B------:R-:W-:Y:S01]  /*80c0*/  FMUL R33, R33, R23.reuse ;  /* 0x0000001721217220 */ /* 0x080fe20000400000 */
[----:B------:R-:W-:Y:S01]  /*80d0*/  ISETP.GT.AND P0, PT, R0, 0x9, PT ;  /* 0x000000090000780c */ /* 0x000fe20003f04270 */
[----:B------:R-:W-:Y:S01]  /*80e0*/  IMAD.X R7, R11, 0x1, R3, P3 ;  /* 0x000000010b077824 */ /* 0x000fe200018e0603 */
[----:B------:R-:W-:Y:S01]  /*80f0*/  ISETP.GT.AND P5, PT, R4, RZ, P1 ;  /* 0x000000ff0400720c */ /* 0x000fe20000fa4270 */
[-C--:B------:R-:W-:Y:S01]  /*8100*/  FMUL R34, R34, R23.reuse ;  /* 0x0000001722227220 */ /* 0x080fe20000400000 */
[----:B------:R-:W-:Y:S01]  /*8110*/  ISETP.GT.AND P3, PT, R4, RZ, P0 ;  /* 0x000000ff0400720c */ /* 0x000fe20000764270 */
[-C--:B------:R-:W-:Y:S01]  /*8120*/  FMUL R35, R35, R23.reuse ;  /* 0x0000001723237220 */ /* 0x080fe20000400000 */
[----:B------:R-:W-:Y:S01]  /*8130*/  F2FP.BF16.F32.PACK_AB R26, RZ, R26 ;  /* 0x0000001aff1a723e */ /* 0x000fe200000010ff */
[----:B------:R-:W-:Y:S01]  /*8140*/  FMUL R36, R36, R23 ;  /* 0x0000001724247220 */ /* 0x000fe20000400000 */
[----:B------:R-:W-:Y:S01]  /*8150*/  F2FP.BF16.F32.PACK_AB R27, RZ, R27 ;  /* 0x0000001bff1b723e */ /* 0x000fe200000010ff */
[----:B------:R-:W-:Y:S01]  /*8160*/  FMUL R37, R37, R23 ;  /* 0x0000001725257220 */ /* 0x000fe20000400000 */
[----:B------:R-:W-:Y:S01]  /*8170*/  F2FP.BF16.F32.PACK_AB R28, RZ, R28 ;  /* 0x0000001cff1c723e */ /* 0x000fe200000010ff */
[----:B------:R-:W-:Y:S01]  /*8180*/  @P2 STG.E.U16 desc[UR50][R6.64], R26 ;  /* 0x0000001a06002986 */ /* 0x000fe2000c101532 */
[----:B------:R-:W-:Y:S01]  /*8190*/  F2FP.BF16.F32.PACK_AB R29, RZ, R29 ;  /* 0x0000001dff1d723e */ /* 0x000fe200000010ff */
[-C--:B------:R-:W-:Y:S01]  /*81a0*/  FMUL R38, R38, R23.reuse ;  /* 0x0000001726267220 */ /* 0x080fe20000400000 */
[----:B------:R-:W-:Y:S01]  /*81b0*/  ISETP.GT.AND P2, PT, R4, 0x8, P1 ;  /* 0x000000080400780c */ /* 0x000fe20000f44270 */
[----:B------:R-:W-:Y:S01]  /*81c0*/  @P4 STG.E.U16 desc[UR50][R6.64+0x2], R27 ;  /* 0x0000021b06004986 */ /* 0x000fe2000c101532 */
[----:B------:R-:W-:Y:S01]  /*81d0*/  ISETP.GT.AND P1, PT, R0, 0x10, PT ;  /* 0x000000100000780c */ /* 0x000fe20003f24270 */
[-C--:B------:R-:W-:Y:S01]  /*81e0*/  FMUL R39, R39, R23.reuse ;  /* 0x0000001727277220 */ /* 0x080fe20000400000 */
[----:B------:R-:W-:Y:S01]  /*81f0*/  F2FP.BF16.F32.PACK_AB R30, RZ, R30 ;  /* 0x0000001eff1e723e */ /* 0x000fe200000010ff */
[----:B------:R-:W-:Y:S01]  /*8200*/  @P5 STG.E.U16 desc[UR50][R2.64+0x10], R28 ;  /* 0x0000101c02005986 */ /* 0x000fe2000c101532 */
[----:B------:R-:W-:Y:S01]  /*8210*/  ISETP.GT.AND P4, PT, R4, RZ, P1 ;  /* 0x000000ff0400720c */ /* 0x000fe20000f84270 */
[----:B------:R-:W-:Y:S01]  /*8220*/  FMUL R40, R40, R23 ;  /* 0x0000001728287220 */ /* 0x000fe20000400000 */
[----:B------:R-:W-:Y:S01]  /*8230*/  F2FP.BF16.F32.PACK_AB R31, RZ, R31 ;  /* 0x0000001fff1f723e */ /* 0x000fe200000010ff */
[----:B------:R-:W-:Y:S01]  /*8240*/  @P3 STG.E.U16 desc[UR50][R2.64+0x12], R29 ;  /* 0x0000121d02003986 */ /* 0x000fe2000c101532 */
[----:B------:R-:W-:Y:S01]  /*8250*/  ISETP.GT.AND P3, PT, R4, 0x8, P0 ;  /* 0x000000080400780c */ /* 0x000fe20000764270 */
[-C--:B------:R-:W-:Y:S01]  /*8260*/  FMUL R41, R41, R23.reuse ;  /* 0x0000001729297220 */ /* 0x080fe20000400000 */
[----:B------:R-:W-:Y:S01]  /*8270*/  ISETP.GT.AND P0, PT, R0, 0x11, PT ;  /* 0x000000110000780c */ /* 0x000fe20003f04270 */
[----:B------:R-:W-:Y:S01]  /*8280*/  @P2 STG.E.U16 desc[UR50][R6.64+0x10], R30 ;  /* 0x0000101e06002986 */ /* 0x000fe2000c101532 */
[----:B------:R-:W-:Y:S01]  /*8290*/  F2FP.BF16.F32.PACK_AB R32, RZ, R32 ;  /* 0x00000020ff20723e */ /* 0x000fe200000010ff */
[-C--:B------:R-:W-:Y:S01]  /*82a0*/  FMUL R42, R42, R23.reuse ;  /* 0x000000172a2a7220 */ /* 0x080fe20000400000 */
[C---:B------:R-:W-:Y:S01]  /*82b0*/  ISETP.GT.AND P5, PT, R4.reuse, RZ, P0 ;  /* 0x000000ff0400720c */ /* 0x040fe200007a4270 */
[-C--:B------:R-:W-:Y:S01]  /*82c0*/  FMUL R43, R43, R23.reuse ;  /* 0x000000172b2b7220 */ /* 0x080fe20000400000 */
[----:B------:R-:W-:Y:S01]  /*82d0*/  ISETP.GT.AND P2, PT, R4, 0x8, P1 ;  /* 0x000000080400780c */ /* 0x000fe20000f44270 */
[-C--:B------:R-:W-:Y:S01]  /*82e0*/  FMUL R44, R44, R23.reuse ;  /* 0x000000172c2c7220 */ /* 0x080fe20000400000 */
[----:B------:R-:W-:Y:S01]  /*82f0*/  ISETP.GT.AND P1, PT, R0, 0x18, PT ;  /* 0x000000180000780c */ /* 0x000fe20003f24270 */
[----:B------:R-:W-:Y:S01]  /*8300*/  FMUL R45, R45, R23 ;  /* 0x000000172d2d7220 */ /* 0x000fe20000400000 */
[----:B------:R-:W-:Y:S01]  /*8310*/  F2FP.BF16.F32.PACK_AB R33, RZ, R33 ;  /* 0x00000021ff21723e */ /* 0x000fe200000010ff */
[----:B------:R-:W-:Y:S01]  /*8320*/  @P3 STG.E.U16 desc[UR50][R6.64+0x12], R31 ;  /* 0x0000121f06003986 */ /* 0x000fe2000c101532 */
[----:B------:R-:W-:Y:S01]  /*8330*/  ISETP.GT.AND P3, PT, R4, 0x8, P0 ;  /* 0x000000080400780c */ /* 0x000fe20000764270 */
[-C--:B------:R-:W-:Y:S01]  /*8340*/  FMUL R46, R46, R23.reuse ;  /* 0x000000172e2e7220 */ /* 0x080fe20000400000 */
[----:B------:R-:W-:Y:S01]  /*8350*/  ISETP.GT.AND P0, PT, R0, 0x19, PT ;  /* 0x000000190000780c */ /* 0x000fe20003f04270 */
[----:B------:R-:W-:Y:S01]  /*8360*/  @P4 STG.E.U16 desc[UR50][R2.64+0x20], R32 ;  /* 0x0000202002004986 */ /* 0x000fe2000c101532 */
[C---:B------:R-:W-:Y:S01]  /*8370*/  ISETP.GT.AND P4, PT, R4.reuse, RZ, P1 ;  /* 0x000000ff0400720c */ /* 0x040fe20000f84270 */
[-C--:B------:R-:W-:Y:S01]  /*8380*/  FMUL R47, R47, R23.reuse ;  /* 0x000000172f2f7220 */ /* 0x080fe20000400000 */
[----:B------:R-:W-:Y:S01]  /*8390*/  F2FP.BF16.F32.PACK_AB R34, RZ, R34 ;  /* 0x00000022ff22723e */ /* 0x000fe200000010ff */
[----:B------:R-:W-:Y:S01]  /*83a0*/  @P5 STG.E.U16 desc[UR50][R2.64+0x22], R33 ;  /* 0x0000222102005986 */ /* 0x000fe2000c101532 */
[----:B------:R-:W-:Y:S01]  /*83b0*/  ISETP.GT.AND P5, PT, R4, RZ, P0 ;  /* 0x000000ff0400720c */ /* 0x000fe200007a4270 */
        /* <DEDUP_REMOVED lines=15> */
[----:B------:R-:W-:Y:S01]  /*84b0*/  ISETP.GT.AND P4, PT, R4, RZ, P1 ;  /* 0x000000ff0400720c */ /* 0x000fe20000f84270 */
[-C--:B------:R-:W-:Y:S01]  /*84c0*/  FMUL R52, R52, R23.reuse ;  /* 0x0000001734347220 */ /* 0x080fe20000400000 */
[----:B------:R-:W-:Y:S01]  /*84d0*/  F2FP.BF16.F32.PACK_AB R38, RZ, R38 ;  /* 0x00000026ff26723e */ /* 0x000fe200000010ff */
[-C--:B------:R-:W-:Y:S01]  /*84e0*/  FMUL R53, R53, R23.reuse ;  /* 0x0000001735357220 */ /* 0x080fe20000400000 */
        /* <DEDUP_REMOVED lines=325> */
[----:B------:R-:W-:Y:S01]  /*9940*/  FMUL R151, R151, R23 ;  /* 0x0000001797977220 */ /* 0x000fe20000400000 */
[----:B------:R-:W-:Y:S01]  /*9950*/  ISETP.GT.AND P2, PT, R4, 0x8, P1 ;  /* 0x000000080400780c */ /* 0x000fe20000f44270 */
[----:B------:R-:W-:Y:S01]  /*9960*/  @P3 STG.E.U16 desc[UR50][R6.64+0x132], R103 ;  /* 0x0001326706003986 */ /* 0x000fe2000c101532 */
[----:B------:R-:W-:-:S02]  /*9970*/  ISETP.GT.AND P1, PT, R0, 0xa8, PT ;  /* 0x000000a80000780c */ /* 0x000fc40003f24270 */
[----:B------:R-:W-:Y:S01]  /*9980*/  F2FP.BF16.F32.PACK_AB R105, RZ, R105 ;  /* 0x00000069ff69723e */ /* 0x000fe200000010ff */
[----:B------:R-:W-:Y:S01]  /*9990*/  @P4 STG.E.U16 desc[UR50][R2.64+0x140], R104 ;  /* 0x0001406802004986 */ /* 0x000fe2000c101532 */
[----:B------:R-:W-:Y:S02]  /*99a0*/  ISETP.GT.AND P3, PT, R4, 0x8, P0 ;  /* 0x000000080400780c */ /* 0x000fe40000764270 */
[----:B------:R-:W-:Y:S01]  /*99b0*/  ISETP.GT.AND P0, PT, R0, 0xa9, PT ;  /* 0x000000a90000780c */ /* 0x000fe20003f04270 */
[----:B------:R-:W-:Y:S01]  /*99c0*/  @P5 STG.E.U16 desc[UR50][R2.64+0x142], R105 ;  /* 0x0001426902005986 */ /* 0x000fe2000c101532 */
[C---:B------:R-:W-:Y:S02]  /*99d0*/  ISETP.GT.AND P4, PT, R4.reuse, RZ, P1 ;  /* 0x000000ff0400720c */ /* 0x040fe40000f84270 */
[----:B------:R-:W-:Y:S02]  /*99e0*/  F2FP.BF16.F32.PACK_AB R106, RZ, R106 ;  /* 0x0000006aff6a723e */ /* 0x000fe400000010ff */
[----:B------:R-:W-:-:S02]  /*99f0*/  ISETP.GT.AND P5, PT, R4, RZ, P0 ;  /* 0x000000ff0400720c */ /* 0x000fc400007a4270 */
[----:B------:R-:W-:Y:S01]  /*9a00*/  F2FP.BF16.F32.PACK_AB R107, RZ, R107 ;  /* 0x0000006bff6b723e */ /* 0x000fe200000010ff */
[----:B------:R-:W-:Y:S01]  /*9a10*/  @P2 STG.E.U16 desc[UR50][R6.64+0x140], R106 ;  /* 0x0001406a06002986 */ /* 0x000fe2000c101532 */
[----:B------:R-:W-:Y:S02]  /*9a20*/  F2FP.BF16.F32.PACK_AB R108, RZ, R108 ;  /* 0x0000006cff6c723e */ /* 0x000fe400000010ff */
[----:B------:R-:W-:Y:S01]  /*9a30*/  ISETP.GT.AND P2, PT, R4, 0x8, P1 ;  /* 0x000000080400780c */ /* 0x000fe20000f44270 */
[----:B------:R-:W-:Y:S01]  /*9a40*/  @P3 STG.E.U16 desc[UR50][R6.64+0x142], R107 ;  /* 0x0001426b06003986 */ /* 0x000fe2000c101532 */
[----:B------:R-:W-:Y:S02]  /*9a50*/  ISETP.GT.AND P1, PT, R0, 0xb0, PT ;  /* 0x000000b00000780c */ /* 0x000fe40003f24270 */
[----:B------:R-:W-:Y:S01]  /*9a60*/  F2FP.BF16.F32.PACK_AB R109, RZ, R109 ;  /* 0x0000006dff6d723e */ /* 0x000fe200000010ff */
[----:B------:R-:W-:Y:S01]  /*9a70*/  @P4 STG.E.U16 desc[UR50][R2.64+0x150], R108 ;  /* 0x0001506c02004986 */ /* 0x000fe2000c101532 */
[----:B------:R-:W-:-:S02]  /*9a80*/  ISETP.GT.AND P3, PT, R4, 0x8, P0 ;  /* 0x000000080400780c */ /* 0x000fc40000764270 */
[----:B------:R-:W-:Y:S01]  /*9a90*/  ISETP.GT.AND P0, PT, R0, 0xb1, PT ;  /* 0x000000b10000780c */ /* 0x000fe20003f04270 */
[----:B------:R-:W-:Y:S01]  /*9aa0*/  @P5 STG.E.U16 desc[UR50][R2.64+0x152], R109 ;  /* 0x0001526d02005986 */ /* 0x000fe2000c101532 */
[C---:B------:R-:W-:Y:S02]  /*9ab0*/  ISETP.GT.AND P4, PT, R4.reuse, RZ, P1 ;  /* 0x000000ff0400720c */ /* 0x040fe40000f84270 */
[----:B------:R-:W-:Y:S02]  /*9ac0*/  F2FP.BF16.F32.PACK_AB R110, RZ, R110 ;  /* 0x0000006eff6e723e */ /* 0x000fe400000010ff */
[----:B------:R-:W-:Y:S02]  /*9ad0*/  ISETP.GT.AND P5, PT, R4, RZ, P0 ;  /* 0x000000ff0400720c */ /* 0x000fe400007a4270 */
[----:B------:R-:W-:Y:S01]  /*9ae0*/  F2FP.BF16.F32.PACK_AB R111, RZ, R111 ;  /* 0x0000006fff6f723e */ /* 0x000fe200000010ff */
[----:B------:R-:W-:Y:S01]  /*9af0*/  @P2 STG.E.U16 desc[UR50][R6.64+0x150], R110 ;  /* 0x0001506e06002986 */ /* 0x000fe2000c101532 */
[----:B------:R-:W-:-:S02]  /*9b00*/  F2FP.BF16.F32.PACK_AB R112, RZ, R112 ;  /* 0x00000070ff70723e */ /* 0x000fc400000010ff */
[----:B------:R-:W-:Y:S01]  /*9b10*/  ISETP.GT.AND P2, PT, R4, 0x8, P1 ;  /* 0x000000080400780c */ /* 0x000fe20000f44270 */
[----:B------:R-:W-:Y:S01]  /*9b20*/  @P3 STG.E.U16 desc[UR50][R6.64+0x152], R111 ;  /* 0x0001526f06003986 */ /* 0x000fe2000c101532 */
[----:B------:R-:W-:Y:S02]  /*9b30*/  ISETP.GT.AND P1, PT, R0, 0xb8, PT ;  /* 0x000000b80000780c */ /* 0x000fe40003f24270 */
[----:B------:R-:W-:Y:S01]  /*9b40*/  F2FP.BF16.F32.PACK_AB R113, RZ, R113 ;  /* 0x00000071ff71723e */ /* 0x000fe200000010ff */
[----:B------:R-:W-:Y:S01]  /*9b50*/  @P4 STG.E.U16 desc[UR50][R2.64+0x160], R112 ;  /* 0x0001607002004986 */ /* 0x000fe2000c101532 */
[----:B------:R-:W-:Y:S02]  /*9b60*/  ISETP.GT.AND P3, PT, R4, 0x8, P0 ;  /* 0x000000080400780c */ /* 0x000fe40000764270 */
[----:B------:R-:W-:Y:S01]  /*9b70*/  ISETP.GT.AND P0, PT, R0, 0xb9, PT ;  /* 0x000000b90000780c */ /* 0x000fe20003f04270 */
[----:B------:R-:W-:Y:S01]  /*9b80*/  @P5 STG.E.U16 desc[UR50][R2.64+0x162], R113 ;  /* 0x0001627102005986 */ /* 0x000fe2000c101532 */
[----:B------:R-:W-:-:S02]  /*9b90*/  ISETP.GT.AND P4, PT, R4, RZ, P1 ;  /* 0x000000ff0400720c */ /* 0x000fc40000f84270 */
[----:B------:R-:W-:Y:S02]  /*9ba0*/  F2FP.BF16.F32.PACK_AB R114, RZ, R114 ;  /* 0x00000072ff72723e */ /* 0x000fe400000010ff */
[C---:B------:R-:W-:Y:S02]  /*9bb0*/  ISETP.GT.AND P5, PT, R4.reuse, RZ, P0 ;  /* 0x000000ff0400720c */ /* 0x040fe400007a4270 */
[----:B------:R-:W-:Y:S01]  /*9bc0*/  F2FP.BF16.F32.PACK_AB R115, RZ, R115 ;  /* 0x00000073ff73723e */ /* 0x000fe200000010ff */
[----:B------:R-:W-:Y:S01]  /*9bd0*/  @P2 STG.E.U16 desc[UR50][R6.64+0x160], R114 ;  /* 0x0001607206002986 */ /* 0x000fe2000c101532 */
[----:B------:R-:W-:Y:S02]  /*9be0*/  F2FP.BF16.F32.PACK_AB R116, RZ, R116 ;  /* 0x00000074ff74723e */ /* 0x000fe400000010ff */
        /* <DEDUP_REMOVED lines=65> */
[----:B------:R-:W-:Y:S02]  /*a000*/  ISETP.GT.AND P5, PT, R4, RZ, P0 ;  /* 0x000000ff0400720c */ /* 0x000fe400007a4270 */
[----:B------:R-:W-:Y:S02]  /*a010*/  F2FP.BF16.F32.PACK_AB R134, RZ, R134 ;  /* 0x00000086ff86723e */ /* 0x000fe400000010ff */
[----:B------:R-:W-:Y:S02]  /*a020*/  F2FP.BF16.F32.PACK_AB R135, RZ, R135 ;  /* 0x00000087ff87723e */ /* 0x000fe400000010ff */
[----:B------:R-:W-:Y:S01]  /*a030*/  F2FP.BF16.F32.PACK_AB R136, RZ, R136 ;  /* 0x00000088ff88723e */ /* 0x000fe200000010ff */
[----:B------:R-:W-:Y:S01]  /*a040*/  @P2 STG.E.U16 desc[UR50][R6.64+0x1b0], R134 ;  /* 0x0001b08606002986 */ /* 0x000fe2000c101532 */
[----:B------:R-:W-:-:S02]  /*a050*/  F2FP.BF16.F32.PACK_AB R137, RZ, R137 ;  /* 0x00000089ff89723e */ /* 0x000fc400000010ff */
[C---:B------:R-:W-:Y:S01]  /*a060*/  ISETP.GT.AND P1, PT, R4.reuse, 0x8, P1 ;  /* 0x000000080400780c */ /* 0x040fe20000f24270 */
[----:B------:R-:W-:Y:S01]  /*a070*/  @P3 STG.E.U16 desc[UR50][R6.64+0x1b2], R135 ;  /* 0x0001b28706003986 */ /* 0x000fe2000c101532 */
[----:B------:R-:W-:Y:S02]  /*a080*/  ISETP.GT.AND P2, PT, R4, 0x8, P0 ;  /* 0x000000080400780c */ /* 0x000fe40000744270 */
[C---:B------:R-:W-:Y:S01]  /*a090*/  ISETP.GT.AND P0, PT, R0.reuse, 0xe9, PT ;  /* 0x000000e90000780c */ /* 0x040fe20003f04270 */
[----:B------:R-:W-:Y:S01]  /*a0a0*/  @P4 STG.E.U16 desc[UR50][R2.64+0x1c0], R136 ;  /* 0x0001c08802004986 */ /* 0x000fe2000c101532 */
[----:B------:R-:W-:Y:S02]  /*a0b0*/  ISETP.GT.AND P4, PT, R0, 0xe8, PT ;  /* 0x000000e80000780c */ /* 0x000fe40003f84270 */
[----:B------:R-:W-:Y:S01]  /*a0c0*/  F2FP.BF16.F32.PACK_AB R138, RZ, R138 ;  /* 0x0000008aff8a723e */ /* 0x000fe200000010ff */
[----:B------:R-:W-:Y:S01]  /*a0d0*/  @P5 STG.E.U16 desc[UR50][R2.64+0x1c2], R137 ;  /* 0x0001c28902005986 */ /* 0x000fe2000c101532 */
[----:B------:R-:W-:-:S02]  /*a0e0*/  ISETP.GT.AND P5, PT, R4, RZ, P4 ;  /* 0x000000ff0400720c */ /* 0x000fc400027a4270 */
[----:B------:R-:W-:Y:S01]  /*a0f0*/  F2FP.BF16.F32.PACK_AB R139, RZ, R139 ;  /* 0x0000008bff8b723e */ /* 0x000fe200000010ff */
[----:B------:R-:W-:Y:S01]  /*a100*/  @P1 STG.E.U16 desc[UR50][R6.64+0x1c0], R138 ;  /* 0x0001c08a06001986 */ /* 0x000fe2000c101532 */
[----:B------:R-:W-:Y:S02]  /*a110*/  F2FP.BF16.F32.PACK_AB R140, RZ, R140 ;  /* 0x0000008cff8c723e */ /* 0x000fe400000010ff */
[C---:B------:R-:W-:Y:S01]  /*a120*/  ISETP.GT.AND P3, PT, R4.reuse, RZ, P0 ;  /* 0x000000ff0400720c */ /* 0x040fe20000764270 */
[----:B------:R-:W-:Y:S01]  /*a130*/  @P2 STG.E.U16 desc[UR50][R6.64+0x1c2], R139 ;  /* 0x0001c28b06002986 */ /* 0x000fe2000c101532 */
[C---:B------:R-:W-:Y:S02]  /*a140*/  ISETP.GT.AND P4, PT, R4.reuse, 0x8, P4 ;  /* 0x000000080400780c */ /* 0x040fe40002784270 */
[----:B------:R-:W-:Y:S02]  /*a150*/  F2FP.BF16.F32.PACK_AB R141, RZ, R141 ;  /* 0x0000008dff8d723e */ /* 0x000fe400000010ff */
[----:B------:R-:W-:Y:S01]  /*a160*/  F2FP.BF16.F32.PACK_AB R142, RZ, R142 ;  /* 0x0000008eff8e723e */ /* 0x000fe200000010ff */
[----:B------:R-:W-:Y:S01]  /*a170*/  @P5 STG.E.U16 desc[UR50][R2.64+0x1d0], R140 ;  /* 0x0001d08c02005986 */ /* 0x000fe2000c101532 */
[----:B------:R-:W-:-:S02]  /*a180*/  ISETP.GT.AND P5, PT, R4, 0x8, P0 ;  /* 0x000000080400780c */ /* 0x000fc400007a4270 */
[----:B------:R-:W-:Y:S02]  /*a190*/  F2FP.BF16.F32.PACK_AB R143, RZ, R143 ;  /* 0x0000008fff8f723e */ /* 0x000fe400000010ff */
[C---:B------:R-:W-:Y:S01]  /*a1a0*/  ISETP.GT.AND P0, PT, R0.reuse, 0xf1, PT ;  /* 0x000000f10000780c */ /* 0x040fe20003f04270 */
[----:B------:R-:W-:Y:S01]  /*a1b0*/  @P3 STG.E.U16 desc[UR50][R2.64+0x1d2], R141 ;  /* 0x0001d28d02003986 */ /* 0x000fe2000c101532 */
[----:B------:R-:W-:Y:S02]  /*a1c0*/  ISETP.GT.AND P3, PT, R0, 0xf0, PT ;  /* 0x000000f00000780c */ /* 0x000fe40003f64270 */
[----:B------:R-:W-:Y:S01]  /*a1d0*/  F2FP.BF16.F32.PACK_AB R144, RZ, R144 ;  /* 0x00000090ff90723e */ /* 0x000fe200000010ff */
[----:B------:R-:W-:Y:S01]  /*a1e0*/  @P4 STG.E.U16 desc[UR50][R6.64+0x1d0], R142 ;  /* 0x0001d08e06004986 */ /* 0x000fe2000c101532 */
[C---:B------:R-:W-:Y:S02]  /*a1f0*/  ISETP.GT.AND P4, PT, R4.reuse, RZ, P3 ;  /* 0x000000ff0400720c */ /* 0x040fe40001f84270 */
[C---:B------:R-:W-:Y:S01]  /*a200*/  ISETP.GT.AND P3, PT, R4.reuse, 0x8, P3 ;  /* 0x000000080400780c */ /* 0x040fe20001f64270 */
[----:B------:R-:W-:Y:S01]  /*a210*/  @P5 STG.E.U16 desc[UR50][R6.64+0x1d2], R143 ;  /* 0x0001d28f06005986 */ /* 0x000fe2000c101532 */
[----:B------:R-:W-:-:S02]  /*a220*/  ISETP.GT.AND P5, PT, R4, RZ, P0 ;  /* 0x000000ff0400720c */ /* 0x000fc400007a4270 */
[----:B------:R-:W-:Y:S02]  /*a230*/  F2FP.BF16.F32.PACK_AB R145, RZ, R145 ;  /* 0x00000091ff91723e */ /* 0x000fe400000010ff */
[----:B------:R-:W-:Y:S02]  /*a240*/  ISETP.GT.AND P0, PT, R4, 0x8, P0 ;  /* 0x000000080400780c */ /* 0x000fe40000704270 */
[C---:B------:R-:W-:Y:S02]  /*a250*/  ISETP.GT.AND P1, PT, R0.reuse, 0xf9, PT ;  /* 0x000000f90000780c */ /* 0x040fe40003f24270 */
[----:B------:R-:W-:Y:S01]  /*a260*/  ISETP.GT.AND P2, PT, R0, 0xf8, PT ;  /* 0x000000f80000780c */ /* 0x000fe20003f44270 */
[----:B------:R-:W-:Y:S01]  /*a270*/  @P4 STG.E.U16 desc[UR50][R2.64+0x1e0], R144 ;  /* 0x0001e09002004986 */ /* 0x000fe2000c101532 */
[C---:B------:R-:W-:Y:S01]  /*a280*/  ISETP.GT.AND P4, PT, R4.reuse, RZ, P1 ;  /* 0x000000ff0400720c */ /* 0x040fe20000f84270 */
[----:B------:R-:W-:Y:S01]  /*a290*/  @P3 IMAD.MOV.U32 R5, RZ, RZ, R7 ;  /* 0x000000ffff053224 */ /* 0x000fe200078e0007 */
[C---:B------:R-:W-:Y:S01]  /*a2a0*/  ISETP.GT.AND P1, PT, R4.reuse, 0x8, P1 ;  /* 0x000000080400780c */ /* 0x040fe20000f24270 */
[----:B------:R-:W-:Y:S01]  /*a2b0*/  @P5 STG.E.U16 desc[UR50][R2.64+0x1e2], R145 ;  /* 0x0001e29102005986 */ /* 0x000fe2000c101532 */
[----:B------:R-:W-:-:S02]  /*a2c0*/  ISETP.GT.AND P5, PT, R4, RZ, P2 ;  /* 0x000000ff0400720c */ /* 0x000fc400017a4270 */
[----:B------:R-:W-:Y:S01]  /*a2d0*/  ISETP.GT.AND P2, PT, R4, 0x8, P2 ;  /* 0x000000080400780c */ /* 0x000fe20001744270 */
[----:B------:R-:W-:Y:S01]  /*a2e0*/  @P3 IMAD.MOV.U32 R4, RZ, RZ, R6 ;  /* 0x000000ffff043224 */ /* 0x000fe200078e0006 */
[----:B------:R-:W-:Y:S02]  /*a2f0*/  F2FP.BF16.F32.PACK_AB R146, RZ, R146 ;  /* 0x00000092ff92723e */ /* 0x000fe400000010ff */
[----:B------:R-:W-:Y:S02]  /*a300*/  F2FP.BF16.F32.PACK_AB R147, RZ, R147 ;  /* 0x00000093ff93723e */ /* 0x000fe400000010ff */
[----:B------:R-:W-:Y:S01]  /*a310*/  F2FP.BF16.F32.PACK_AB R148, RZ, R148 ;  /* 0x00000094ff94723e */ /* 0x000fe200000010ff */
[----:B------:R0:W-:Y:S01]  /*a320*/  @P3 STG.E.U16 desc[UR50][R4.64+0x1e0], R146 ;  /* 0x0001e09204003986 */ /* 0x0001e2000c101532 */
[----:B------:R-:W-:Y:S02]  /*a330*/  F2FP.BF16.F32.PACK_AB R149, RZ, R149 ;  /* 0x00000095ff95723e */ /* 0x000fe400000010ff */
[----:B------:R-:W-:-:S02]  /*a340*/  F2FP.BF16.F32.PACK_AB R150, RZ, R150 ;  /* 0x00000096ff96723e */ /* 0x000fc400000010ff */
[----:B------:R-:W-:Y:S01]  /*a350*/  F2FP.BF16.F32.PACK_AB R151, RZ, R151 ;  /* 0x00000097ff97723e */ /* 0x000fe200000010ff */
[----:B0-----:R-:W-:Y:S02]  /*a360*/  @P0 IMAD.MOV.U32 R4, RZ, RZ, R6 ;  /* 0x000000ffff040224 */ /* 0x001fe400078e0006 */
[----:B------:R-:W-:-:S05]  /*a370*/  @P0 IMAD.MOV.U32 R5, RZ, RZ, R7 ;  /* 0x000000ffff050224 */ /* 0x000fca00078e0007 */
[----:B------:R-:W-:Y:S04]  /*a380*/  @P0 STG.E.U16 desc[UR50][R4.64+0x1e2], R147 ;  /* 0x0001e29304000986 */ /* 0x000fe8000c101532 */
[----:B------:R-:W-:Y:S04]  /*a390*/  @P5 STG.E.U16 desc[UR50][R2.64+0x1f0], R148 ;  /* 0x0001f09402005986 */ /* 0x000fe8000c101532 */
[----:B------:R0:W-:Y:S02]  /*a3a0*/  @P4 STG.E.U16 desc[UR50][R2.64+0x1f2], R149 ;  /* 0x0001f29502004986 */ /* 0x0001e4000c101532 */
[----:B0-----:R-:W-:-:S02]  /*a3b0*/  @P2 IMAD.MOV.U32 R2, RZ, RZ, R6 ;  /* 0x000000ffff022224 */ /* 0x001fc400078e0006 */
[----:B------:R-:W-:-:S05]  /*a3c0*/  @P2 IMAD.MOV.U32 R3, RZ, RZ, R7 ;  /* 0x000000ffff032224 */ /* 0x000fca00078e0007 */
[----:B------:R0:W-:Y:S04]  /*a3d0*/  @P2 STG.E.U16 desc[UR50][R2.64+0x1f0], R150 ;  /* 0x0001f09602002986 */ /* 0x0001e8000c101532 */
[----:B------:R0:W-:Y:S02]  /*a3e0*/  @P1 STG.E.U16 desc[UR50][R6.64+0x1f2], R151 ;  /* 0x0001f29706001986 */ /* 0x0001e4000c101532 */
.L_x_289:
[----:B------:R-:W-:Y:S05]  /*a3f0*/  BSYNC B0 ;  /* 0x0000000000007941 */ /* 0x000fea0003800000 */
.L_x_35:
[----:B0-----:R-:W-:Y:S01]  /*a400*/  IMAD.U32 R2, RZ, RZ, UR38 ;  /* 0x00000026ff027e24 */ /* 0x001fe2000f8e00ff */
[----:B------:R-:W-:Y:S01]  /*a410*/  ULDC.64 UR4, c[0x0][0x650] ;  /* 0x0001940000047ab9 */ /* 0x000fe20000000a00 */
[----:B------:R-:W-:Y:S01]  /*a420*/  IMAD.U32 R0, RZ, RZ, UR41 ;  /* 0x00000029ff007e24 */ /* 0x000fe2000f8e00ff */
[----:B------:R0:W-:Y:S01]  /*a430*/  SYNCS.ARRIVE.TRANS64.A1T0 RZ, [R159+UR47], RZ ;  /* 0x000000ff9fff79a7 */ /* 0x0001e2000810002f */
[----:B------:R-:W-:Y:S01]  /*a440*/  IMAD.U32 R3, RZ, RZ, UR39 ;  /* 0x00000027ff037e24 */ /* 0x000fe2000f8e00ff */
[C---:B------:R-:W-:Y:S01]  /*a450*/  LEA R16, P0, R2.reuse, R16, 0x1 ;  /* 0x0000001002107211 */ /* 0x040fe200078008ff */
[----:B-----5:R-:W-:Y:S02]  /*a460*/  IMAD.MOV.U32 R18, RZ, RZ, -0x1 ;  /* 0xffffffffff127424 */ /* 0x020fe400078e00ff */
[----:B------:R-:W-:Y:S01]  /*a470*/  IMAD.MOV.U32 R19, RZ, RZ, -0x1 ;  /* 0xffffffffff137424 */ /* 0x000fe200078e00ff */
[----:B------:R-:W-:Y:S01]  /*a480*/  LEA.HI.X R17, R2, R17, R0, 0x1, P0 ;  /* 0x0000001102117211 */ /* 0x000fe200000f0c00 */
[----:B------:R-:W-:Y:S01]  /*a490*/  IMAD.MOV.U32 R2, RZ, RZ, -0x1 ;  /* 0xffffffffff027424 */ /* 0x000fe200078e00ff */
[----:B------:R-:W-:-:S02]  /*a4a0*/  ISETP.GE.U32.AND P0, PT, R16, UR4, PT ;  /* 0x0000000410007c0c */ /* 0x000fc4000bf06070 */
[----:B------:R-:W-:Y:S02]  /*a4b0*/  PRMT R0, RZ, 0x7610, R0 ;  /* 0x00007610ff007816 */ /* 0x000fe40000000000 */
[----:B------:R-:W-:-:S13]  /*a4c0*/  ISETP.GE.U32.AND.EX P0, PT, R17, UR5, PT, P0 ;  /* 0x0000000511007c0c */ /* 0x000fda000bf06100 */
[----:B0-----:R-:W-:Y:S05]  /*a4d0*/  @P0 BRA `(.L_x_290) ;  /* 0x00000004008c0947 */ /* 0x001fea0003800000 */
[----:B------:R-:W0:Y:S01]  /*a4e0*/  S2UR UR7, SR_CTAID.X ;  /* 0x00000000000779c3 */ /* 0x000e220000002500 */
[----:B------:R-:W-:Y:S01]  /*a4f0*/  ULDC.64 UR4, c[0x0][0x628] ;  /* 0x00018a0000047ab9 */ /* 0x000fe20000000a00 */
[----:B------:R-:W-:Y:S01]  /*a500*/  ULDC UR6, c[0x0][0x150] ;  /* 0x0000540000067ab9 */ /* 0x000fe20000000800 */
[----:B------:R-:W-:Y:S01]  /*a510*/  ISETP.NE.U32.AND P0, PT, RZ, UR4, PT ;  /* 0x00000004ff007c0c */ /* 0x000fe2000bf05070 */
[----:B------:R-:W-:Y:S01]  /*a520*/  ULDC UR15, c[0x0][0x630] ;  /* 0x00018c00000f7ab9 */ /* 0x000fe20000000800 */
[C---:B------:R-:W-:Y:S01]  /*a530*/  R2UR UR16, R16.reuse ;  /* 0x00000000101072ca */ /* 0x040fe200000e0000 */
[----:B------:R-:W-:Y:S01]  /*a540*/  ULDC UR18, c[0x0][0x154] ;  /* 0x0000550000127ab9 */ /* 0x000fe20000000800 */
[----:B------:R-:W-:Y:S01]  /*a550*/  ISETP.NE.AND.EX P0, PT, RZ, UR5, PT, P0 ;  /* 0x00000005ff007c0c */ /* 0x000fe2000bf05300 */
[----:B------:R-:W1:Y:S01]  /*a560*/  S2UR UR19, SR_CTAID.Y ;  /* 0x00000000001379c3 */ /* 0x000e620000002600 */
[----:B------:R-:W-:Y:S02]  /*a570*/  R2UR UR17, R17 ;  /* 0x00000000111172ca */ /* 0x000fe400000e0000 */
[----:B------:R-:W-:-:S02]  /*a580*/  R2UR UR12, R16 ;  /* 0x00000000100c72ca */ /* 0x000fc400000e0000 */
[----:B------:R-:W-:Y:S02]  /*a590*/  R2UR UR13, R17 ;  /* 0x00000000110d72ca */ /* 0x000fe400000e0000 */
[----:B0-----:R-:W-:-:S05]  /*a5a0*/  I2FP.F32.U32 R0, UR7 ;  /* 0x0000000700007c45 */ /* 0x001fca0008201000 */
[----:B------:R-:W-:-:S04]  /*a5b0*/  FMUL R0, R0, UR6 ;  /* 0x0000000600007c20 */ /* 0x000fc80008400000 */
[----:B------:R0:W0:Y:S01]  /*a5c0*/  F2I.U32.TRUNC.NTZ R2, R0 ;  /* 0x0000000000027305 */ /* 0x000022000020f000 */
[----:B-1----:R-:W-:Y:S05]  /*a5d0*/  @!P0 BRA `(.L_x_291) ;  /* 0x0000000000308947 */ /* 0x002fea0003800000 */
        /* <DEDUP_REMOVED lines=12> */
.L_x_291:
[----:B------:R-:W-:Y:S01]  /*a6a0*/  USHF.R.U64 UR6, UR12, UR15, UR13 ;  /* 0x0000000f0c067299 */ /* 0x000fe2000800120d */
[----:B0-----:R-:W-:Y:S01]  /*a6b0*/  I2FP.F32.U32 R0, UR19 ;  /* 0x0000001300007c45 */ /* 0x001fe20008201000 */
[----:B------:R-:W-:Y:S01]  /*a6c0*/  USHF.R.U32.HI UR4, URZ, UR15, UR13 ;  /* 0x0000000f3f047299 */ /* 0x000fe2000801160d */
[----:B------:R-:W-:Y:S01]  /*a6d0*/  R2UR UR14, R2 ;  /* 0x00000000020e72ca */ /* 0x000fe200000e0000 */
[----:B------:R-:W-:Y:S02]  /*a6e0*/  UIADD3 UR9, UP0, URZ, -UR6, URZ ;  /* 0x800000063f097290 */ /* 0x000fe4000ff1e03f */
[----:B------:R-:W-:Y:S01]  /*a6f0*/  FMUL R0, R0, UR18 ;  /* 0x0000001200007c20 */ /* 0x000fe20008400000 */
[----:B------:R-:W-:Y:S01]  /*a700*/  ULDC.64 UR12, c[0x0][0x620] ;  /* 0x00018800000c7ab9 */ /* 0x000fe20000000a00 */
[----:B------:R-:W-:Y:S01]  /*a710*/  UIADD3.X UR4, URZ, ~UR4, URZ, UP0, !UPT ;  /* 0x800000043f047290 */ /* 0x000fe200087fe43f */
[----:B------:R-:W-:Y:S01]  /*a720*/  UMOV UR10, UR16 ;  /* 0x00000010000a7c82 */ /* 0x000fe20008000000 */
[----:B------:R-:W-:-:S02]  /*a730*/  UMOV UR11, UR17 ;  /* 0x00000011000b7c82 */ /* 0x000fc40008000000 */
[----:B------:R-:W0:Y:S01]  /*a740*/  F2I.U32.TRUNC.NTZ R0, R0 ;  /* 0x0000000000007305 */ /* 0x000e22000020f000 */
[----:B------:R-:W-:Y:S02]  /*a750*/  UIMAD UR4, UR4, UR12, URZ ;  /* 0x0000000c040472a4 */ /* 0x000fe4000f8e023f */
[----:B------:R-:W-:Y:S02]  /*a760*/  UIMAD.WIDE.U32 UR10, UR9, UR12, UR10 ;  /* 0x0000000c090a72a5 */ /* 0x000fe4000f8e000a */
[----:B------:R-:W-:Y:S01]  /*a770*/  UIMAD UR9, UR9, UR13, UR4 ;  /* 0x0000000d090972a4 */ /* 0x000fe2000f8e0204 */
[----:B------:R-:W-:Y:S01]  /*a780*/  ULDC UR22, c[0x0][0x658] ;  /* 0x0001960000167ab9 */ /* 0x000fe20000000800 */
[----:B------:R-:W-:Y:S02]  /*a790*/  UMOV UR12, 0xffffffff ;  /* 0xffffffff000c7882 */ /* 0x000fe40000000000 */
[----:B------:R-:W-:Y:S01]  /*a7a0*/  UIADD3 UR11, UR11, UR9, URZ ;  /* 0x000000090b0b7290 */ /* 0x000fe2000fffe03f */
[----:B------:R-:W-:Y:S01]  /*a7b0*/  ULDC UR13, c[0x0][0x618] ;  /* 0x00018600000d7ab9 */ /* 0x000fe20000000800 */
[----:B------:R-:W-:Y:S01]  /*a7c0*/  ULDC.64 UR4, c[0x0][0x640] ;  /* 0x0001900000047ab9 */ /* 0x000fe20000000a00 */
[----:B------:R-:W-:Y:S01]  /*a7d0*/  USHF.L.U32 UR18, UR12, UR22, URZ ;  /* 0x000000160c127299 */ /* 0x000fe2000800063f */
[----:B------:R-:W-:Y:S01]  /*a7e0*/  ISETP.NE.U32.AND P0, PT, RZ, UR4, PT ;  /* 0x00000004ff007c0c */ /* 0x000fe2000bf05070 */
[----:B------:R-:W-:Y:S01]  /*a7f0*/  USHF.R.U64 UR12, UR10, UR13, UR11 ;  /* 0x0000000d0a0c7299 */ /* 0x000fe2000800120b */
[----:B0-----:R-:W-:Y:S01]  /*a800*/  R2UR UR16, R0 ;  /* 0x00000000001072ca */ /* 0x001fe200000e0000 */
[----:B------:R-:W-:Y:S01]  /*a810*/  USHF.R.U32.HI UR10, URZ, UR13, UR11 ;  /* 0x0000000d3f0a7299 */ /* 0x000fe2000801160b */
[----:B------:R-:W-:Y:S01]  /*a820*/  ISETP.NE.AND.EX P0, PT, RZ, UR5, PT, P0 ;  /* 0x00000005ff007c0c */ /* 0x000fe2000bf05300 */
[----:B------:R-:W-:Y:S01]  /*a830*/  ULDC UR17, c[0x0][0x608] ;  /* 0x0001820000117ab9 */ /* 0x000fe20000000800 */
[----:B------:R-:W-:-:S02]  /*a840*/  ULOP3.LUT UR23, URZ, UR18, URZ, 0x33, !UPT ;  /* 0x000000123f177292 */ /* 0x000fc4000f8e333f */
[----:B------:R-:W-:Y:S02]  /*a850*/  USHF.R.U64 UR18, UR12, UR17, UR10 ;  /* 0x000000110c127299 */ /* 0x000fe4000800120a */
[----:B------:R-:W-:Y:S01]  /*a860*/  USHF.R.U32.HI UR10, URZ, UR17, UR10 ;  /* 0x000000113f0a7299 */ /* 0x000fe2000801160a */
[----:B------:R-:W-:Y:S01]  /*a870*/  UMOV UR20, 0x1 ;  /* 0x0000000100147882 */ /* 0x000fe20000000000 */
[----:B------:R-:W-:Y:S02]  /*a880*/  UIADD3 UR14, -UR14, URZ, URZ ;  /* 0x0000003f0e0e7290 */ /* 0x000fe4000fffe13f */
[----:B------:R-:W-:Y:S02]  /*a890*/  USHF.L.U32 UR13, UR20, UR22, URZ ;  /* 0x00000016140d7299 */ /* 0x000fe4000800063f */
[----:B------:R-:W-:Y:S01]  /*a8a0*/  USHF.R.U64 UR20, UR18, UR22, UR10 ;  /* 0x0000001612147299 */ /* 0x000fe2000800120a */
[----:B------:R-:W-:Y:S01]  /*a8b0*/  ULDC UR15, c[0x0][0x144] ;  /* 0x00005100000f7ab9 */ /* 0x000fe20000000800 */
[----:B------:R-:W-:Y:S01]  /*a8c0*/  ULDC UR8, c[0x0][0x600] ;  /* 0x0001800000087ab9 */ /* 0x000fe20000000800 */
[----:B------:R-:W-:-:S02]  /*a8d0*/  UIADD3 UR21, -UR16, URZ, URZ ;  /* 0x0000003f10157290 */ /* 0x000fc4000fffe13f */
[----:B------:R-:W-:Y:S02]  /*a8e0*/  USHF.R.U32.HI UR17, URZ, UR22, UR10 ;  /* 0x000000163f117299 */ /* 0x000fe4000801160a */
[----:B------:R-:W-:Y:S02]  /*a8f0*/  UIADD3 UR9, UR8, -0x1, URZ ;  /* 0xffffffff08097890 */ /* 0x000fe4000fffe03f */
[----:B------:R-:W-:Y:S01]  /*a900*/  UIMAD UR22, UR15, UR14, UR7 ;  /* 0x0000000e0f1672a4 */ /* 0x000fe2000f8e0207 */
[----:B------:R-:W-:Y:S01]  /*a910*/  ULDC UR26, c[0x0][0x148] ;  /* 0x00005200001a7ab9 */ /* 0x000fe20000000800 */
[----:B------:R-:W-:Y:S01]  /*a920*/  ULDC UR24, c[0x0][0x648] ;  /* 0x0001920000187ab9 */ /* 0x000fe20000000800 */
[----:B------:R-:W-:Y:S01]  /*a930*/  ULDC UR25, c[0x0][0x638] ;  /* 0x00018e0000197ab9 */ /* 0x000fe20000000800 */
        /* <DEDUP_REMOVED lines=12> */
.L_x_292:
[----:B------:R-:W-:Y:S01]  /*aa00*/  UISETP.NE.AND UP0, UPT, UR40, URZ, UPT ;  /* 0x0000003f2800728c */ /* 0x000fe2000bf05270 */
[----:B------:R-:W-:Y:S01]  /*aa10*/  IMAD.MOV.U32 R0, RZ, RZ, 0x1 ;  /* 0x00000001ff007424 */ /* 0x000fe200078e00ff */
[----:B------:R-:W-:Y:S01]  /*aa20*/  USHF.R.U64 UR4, UR16, UR24, UR17 ;  /* 0x0000001810047299 */ /* 0x000fe20008001211 */
[----:B------:R-:W-:Y:S01]  /*aa30*/  IMAD.U32 R19, RZ, RZ, UR6 ;  /* 0x00000006ff137e24 */ /* 0x000fe2000f8e00ff */
[----:B------:R-:W-:Y:S02]  /*aa40*/  ULOP3.LUT UR18, UR18, UR23, URZ, 0xc0, !UPT ;  /* 0x0000001712127292 */ /* 0x000fe4000f8ec03f */
[----:B------:R-:W-:Y:S02]  /*aa50*/  UIADD3 UR5, -UR4, URZ, URZ ;  /* 0x0000003f04057290 */ /* 0x000fe4000fffe13f */
[----:B------:R-:W-:Y:S02]  /*aa60*/  ULOP3.LUT UR9, UR12, UR9, URZ, 0xc0, !UPT ;  /* 0x000000090c097292 */ /* 0x000fe4000f8ec03f */
[----:B------:R-:W-:-:S02]  /*aa70*/  UIMAD UR4, UR13, UR4, UR18 ;  /* 0x000000040d0472a4 */ /* 0x000fc4000f8e0212 */
[----:B------:R-:W-:Y:S02]  /*aa80*/  @UP0 UIMAD UR22, UR26, UR21, UR19 ;  /* 0x000000151a1602a4 */ /* 0x000fe4000f8e0213 */
[----:B------:R-:W-:Y:S01]  /*aa90*/  UIMAD UR5, UR5, UR25, UR20 ;  /* 0x00000019050572a4 */ /* 0x000fe2000f8e0214 */
[----:B------:R-:W-:Y:S02]  /*aaa0*/  ULDC UR7, c[0x0][0x610] ;  /* 0x0001840000077ab9 */ /* 0x000fe40000000800 */
[----:B------:R-:W-:Y:S02]  /*aab0*/  UIMAD UR4, UR4, UR7, UR22 ;  /* 0x00000007040472a4 */ /* 0x000fe4000f8e0216 */
[----:B------:R-:W-:-:S04]  /*aac0*/  UIMAD UR5, UR5, UR8, UR9 ;  /* 0x00000008050572a4 */ /* 0x000fc8000f8e0209 */
[----:B------:R-:W-:Y:S02]  /*aad0*/  USEL UR7, UR5, UR4, !UP0 ;  /* 0x0000000405077287 */ /* 0x000fe4000c000000 */
[----:B------:R-:W-:-:S04]  /*aae0*/  USEL UR4, UR4, UR5, !UP0 ;  /* 0x0000000504047287 */ /* 0x000fc8000c000000 */
[----:B------:R-:W-:Y:S02]  /*aaf0*/  IMAD.U32 R2, RZ, RZ, UR7 ;  /* 0x00000007ff027e24 */ /* 0x000fe4000f8e00ff */
[----:B------:R-:W-:-:S07]  /*ab00*/  IMAD.U32 R18, RZ, RZ, UR4 ;  /* 0x00000004ff127e24 */ /* 0x000fce000f8e00ff */
.L_x_290:
[----:B------:R-:W-:Y:S02]  /*ab10*/  LOP3.LUT P0, RZ, R0, 0xff, RZ, 0xc0, !PT ;  /* 0x000000ff00ff7812 */ /* 0x000fe4000780c0ff */
[----:B------:R-:W-:-:S11]  /*ab20*/  LOP3.LUT R170, R170, 0x1, RZ, 0x3c, !PT ;  /* 0x00000001aaaa7812 */ /* 0x000fd600078e3cff */
[----:B------:R-:W-:Y:S05]  /*ab30*/  @P0 BRA `(.L_x_293) ;  /* 0xffffff6800f80947 */ /* 0x000fea000383ffff */
[----:B------:R-:W-:Y:S05]  /*ab40*/  EXIT ;  /* 0x000000000000794d */ /* 0x000fea0003800000 */
.L_x_16:
[----:B------:R-:W-:-:S08]  /*ab50*/  ISETP.NE.AND P0, PT, RZ, UR6, PT ;  /* 0x00000006ff007c0c */ /* 0x000fd0000bf05270 */
[----:B-----5:R-:W0:-:S00]  /*ab60*/  USETMAXREG.DEALLOC.CTAPOOL 0x28 ;  /* 0x00000028000079c8 */ /* 0x020e0000080e0500 */
[----:B------:R-:W-:Y:S05]  /*ab70*/  @P0 EXIT ;  /* 0x000000000000094d */ /* 0x000fea0003800000 */
[----:B0-----:R-:W-:Y:S01]  /*ab80*/  LOP3.LUT P0, RZ, R0, 0xff, RZ, 0xc0, !PT ;  /* 0x000000ff00ff7812 */ /* 0x001fe2000780c0ff */
[----:B------:R-:W-:Y:S02]  /*ab90*/  IMAD.MOV.U32 R8, RZ, RZ, 0x1 ;  /* 0x00000001ff087424 */ /* 0x000fe400078e00ff */
[----:B------:R-:W-:-:S10]  /*aba0*/  IMAD.MOV.U32 R0, RZ, RZ, RZ ;  /* 0x000000ffff007224 */ /* 0x000fd400078e00ff */
[----:B------:R-:W-:Y:S05]  /*abb0*/  @!P0 BRA `(.L_x_294) ;  /* 0x0000000c00648947 */ /* 0x000fea0003800000 */
[----:B------:R-:W0:Y:S01]  /*abc0*/  S2UR UR8, SR_CgaCtaId ;  /* 0x00000000000879c3 */ /* 0x000e220000008800 */
[----:B------:R-:W-:Y:S01]  /*abd0*/  LOP3.LUT P0, RZ, R3, 0x1f, RZ, 0xc0, !PT ;  /* 0x0000001f03ff7812 */ /* 0x000fe2000780c0ff */
[----:B------:R-:W-:Y:S01]  /*abe0*/  ULDC UR5, c[0x0][0x658] ;  /* 0x0001960000057ab9 */ /* 0x000fe20000000800 */
[----:B------:R-:W-:Y:S01]  /*abf0*/  UMOV UR6, 0xffffffff ;  /* 0xffffffff00067882 */ /* 0x000fe20000000000 */
[----:B------:R-:W-:Y:S01]  /*ac00*/  BSSY B0, `(.L_x_294) ;  /* 0x00000d4000007945 */ /* 0x000fe20003800000 */
[----:B------:R-:W-:Y:S01]  /*ac10*/  USHF.L.U32 UR6, UR6, UR5, URZ ;  /* 0x0000000506067299 */ /* 0x000fe2000800063f */
[C---:B------:R-:W-:Y:S01]  /*ac20*/  ISETP.NE.AND P3, PT, R4.reuse, RZ, PT ;  /* 0x000000ff0400720c */ /* 0x040fe20003f65270 */
[----:B------:R-:W-:Y:S01]  /*ac30*/  IMAD.MOV.U32 R10, RZ, RZ, 0x1 ;  /* 0x00000001ff0a7424 */ /* 0x000fe200078e00ff */
[----:B------:R-:W-:Y:S01]  /*ac40*/  ISETP.NE.OR P0, PT, R4, RZ, !P0 ;  /* 0x000000ff0400720c */ /* 0x000fe20004705670 */
[----:B------:R-:W-:Y:S01]  /*ac50*/  IMAD.MOV.U32 R8, RZ, RZ, 0x1 ;  /* 0x00000001ff087424 */ /* 0x000fe200078e00ff */
[----:B------:R-:W-:Y:S01]  /*ac60*/  ULDC UR4, c[0x0][0x600] ;  /* 0x0001800000047ab9 */ /* 0x000fe20000000800 */
[----:B------:R-:W-:Y:S01]  /*ac70*/  IMAD.MOV.U32 R0, RZ, RZ, RZ ;  /* 0x000000ffff007224 */ /* 0x000fe200078e00ff */
[----:B------:R-:W-:Y:S01]  /*ac80*/  UMOV UR7, 0x1 ;  /* 0x0000000100077882 */ /* 0x000fe20000000000 */
[----:B------:R-:W-:-:S02]  /*ac90*/  UIADD3 UR21, UR37, 0x1, URZ ;  /* 0x0000000125157890 */ /* 0x000fc4000fffe03f */
[----:B------:R-:W-:Y:S02]  /*aca0*/  ULOP3.LUT UR13, UR42, 0x2, URZ, 0xfc, !UPT ;  /* 0x000000022a0d7892 */ /* 0x000fe4000f8efc3f */
[----:B------:R-:W-:Y:S02]  /*acb0*/  UIADD3 UR4, UR4, -0x1, URZ ;  /* 0xffffffff04047890 */ /* 0x000fe4000fffe03f */
[----:B------:R-:W-:Y:S02]  /*acc0*/  USHF.L.U32 UR5, UR7, UR5, URZ ;  /* 0x0000000507057299 */ /* 0x000fe4000800063f */
[----:B------:R-:W-:Y:S01]  /*acd0*/  ULOP3.LUT UR6, URZ, UR6, URZ, 0x33, !UPT ;  /* 0x000000063f067292 */ /* 0x000fe2000f8e333f */
[----:B------:R-:W-:Y:S01]  /*ace0*/  ULDC.64 UR30, c[0x0][0x198] ;  /* 0x00006600001e7ab9 */ /* 0x000fe20000000a00 */
[----:B0-----:R-:W-:-:S10]  /*acf0*/  IMAD.U32 R9, RZ, RZ, UR8 ;  /* 0x00000008ff097e24 */ /* 0x001fd4000f8e00ff */
.L_x_306:
[----:B------:R-:W-:-:S03]  /*ad00*/  UMOV UR7, 0xffffffff ;  /* 0xffffffff00077882 */ /* 0x000fc60000000000 */
[----:B------:R-:W-:Y:S05]  /*ad10*/  BRA.DIV UR7, `(.L_x_295) ;  /* 0x0000001207247947 */ /* 0x000fea000b800000 */
[----:B------:R-:W-:-:S13]  /*ad20*/  ELECT P6, URZ, PT ;  /* 0x00000000003f782f */ /* 0x000fda00038c0000 */
.L_x_319:
[----:B------:R-:W0:Y:S01]  /*ad30*/  LDC R3, c[0x0][0x28c] ;  /* 0x0000a300ff037b82 */ /* 0x000e220000000800 */
[----:B------:R-:W-:Y:S01]  /*ad40*/  BSSY B1, `(.L_x_296) ;  /* 0x0000049000017945 */ /* 0x000fe20003800000 */
[----:B0-----:R-:W-:-:S13]  /*ad50*/  ISETP.LT.OR P6, PT, R3, 0x1, !P6 ;  /* 0x000000010300780c */ /* 0x001fda00077c1670 */
[----:B------:R-:W-:Y:S05]  /*ad60*/  @P6 BRA `(.L_x_297) ;  /* 0x0000000400186947 */ /* 0x000fea0003800000 */
[----:B------:R-:W-:Y:S02]  /*ad70*/  IMAD R9, R18, 0x2, R9 ;  /* 0x0000000212097824 */ /* 0x000fe400078e0209 */
[----:B------:R-:W-:Y:S02]  /*ad80*/  IMAD.SHL.U32 R6, R2, 0x100, RZ ;  /* 0x0000010002067824 */ /* 0x000fe400078e00ff */
[----:B------:R-:W-:Y:S02]  /*ad90*/  IMAD.MOV.U32 R13, RZ, RZ, RZ ;  /* 0x000000ffff0d7224 */ /* 0x000fe400078e00ff */
[----:B------:R-:W-:Y:S02]  /*ada0*/  IMAD.U32 R14, RZ, RZ, UR21 ;  /* 0x00000015ff0e7e24 */ /* 0x000fe4000f8e00ff */
[----:B------:R-:W-:Y:S02]  /*adb0*/  IMAD.MOV.U32 R2, RZ, RZ, R8 ;  /* 0x000000ffff027224 */ /* 0x000fe400078e0008 */
[----:B------:R-:W-:-:S02]  /*adc0*/  IMAD.MOV.U32 R4, RZ, RZ, R0 ;  /* 0x000000ffff047224 */ /* 0x000fc400078e0000 */
[----:B------:R-:W-:-:S07]  /*add0*/  IMAD.SHL.U32 R7, R9, 0x20, RZ ;  /* 0x0000002009077824 */ /* 0x000fce00078e00ff */
.L_x_301:
[----:B------:R-:W0:Y:S01]  /*ade0*/  S2UR UR7, SR_CgaCtaId ;  /* 0x00000000000779c3 */ /* 0x000e220000008800 */
[----:B------:R-:W-:Y:S02]  /*adf0*/  MOV R12, 0x400 ;  /* 0x00000400000c7802 */ /* 0x000fe40000000f00 */
[----:B------:R-:W-:-:S05]  /*ae00*/  SHF.L.U32 R3, R2, 0x1f, RZ ;  /* 0x0000001f02037819 */ /* 0x000fca00000006ff */
[----:B------:R-:W1:Y:S01]  /*ae10*/  @!P3 LDC R5, c[0x0][0x500] ;  /* 0x00014000ff05bb82 */ /* 0x000e620000000800 */
[----:B0-----:R-:W-:-:S05]  /*ae20*/  IMAD.U32 R9, RZ, RZ, UR7 ;  /* 0x00000007ff097e24 */ /* 0x001fca000f8e00ff */
[----:B------:R-:W-:-:S05]  /*ae30*/  LEA R11, R9, R12, 0x18 ;  /* 0x0000000c090b7211 */ /* 0x000fca00078ec0ff */
[----:B------:R-:W-:-:S04]  /*ae40*/  IMAD R12, R4, 0x8, R11 ;  /* 0x00000008040c7824 */ /* 0x000fc800078e020b */
[----:B------:R-:W0:Y:S02]  /*ae50*/  SYNCS.PHASECHK.TRANS64.TRYWAIT P1, [R12+URZ+0x20], R3 ;  /* 0x000020030c0075a7 */ /* 0x000e24000802017f */
[----:B01----:R-:W-:Y:S05]  /*ae60*/  @!P1 BRA `(.L_x_298) ;  /* 0x0000000c00f09947 */ /* 0x003fea0003800000 */
.L_x_320:
[----:B------:R-:W-:Y:S01]  /*ae70*/  UPRMT UR7, UR13, 0x9910, URZ ;  /* 0x000099100d077896 */ /* 0x000fe2000800003f */
[----:B------:R1:W-:Y:S03]  /*ae80*/  @!P3 SYNCS.ARRIVE.TRANS64 RZ, [R12+URZ], R5 ;  /* 0x000000050cffb9a7 */ /* 0x0003e6000800003f */
[----:B------:R-:W-:-:S06]  /*ae90*/  UISETP.NE.AND UP0, UPT, UR7, 0x2, UPT ;  /* 0x000000020700788c */ /* 0x000fcc000bf05270 */
[----:B------:R-:W-:-:S13]  /*aea0*/  PLOP3.LUT P1, PT, PT, PT, UP0, 0x80, 0x0 ;  /* 0x000000000000781c */ /* 0x000fda0003f2f008 */
[----:B-1----:R-:W-:Y:S05]  /*aeb0*/  @P1 BRA `(.L_x_299) ;  /* 0x0000000000041947 */ /* 0x002fea0003800000 */
[----:B------:R-:W-:Y:S01]  /*aec0*/  BPT.TRAP 0x1 ;  /* 0x000000040000795c */ /* 0x000fe20000300000 */
.L_x_299:
[----:B------:R-:W-:Y:S05]  /*aed0*/  @P0 BRA `(.L_x_300) ;  /* 0x0000000000040947 */ /* 0x000fea0003800000 */
[----:B------:R-:W-:Y:S01]  /*aee0*/  BPT.TRAP 0x1 ;  /* 0x000000040000795c */ /* 0x000fe20000300000 */
.L_x_300:
[----:B0-----:R-:W-:Y:S01]  /*aef0*/  IMAD R3, R4, 0x4, R9 ;  /* 0x0000000404037824 */ /* 0x001fe200078e0209 */
[----:B------:R-:W-:Y:S01]  /*af00*/  R2UR UR34, R13 ;  /* 0x000000000d2272ca */ /* 0x000fe200000e0000 */
[----:B------:R-:W-:Y:S01]  /*af10*/  VIADD R14, R14, 0xffffffff ;  /* 0xffffffff0e0e7836 */ /* 0x000fe20000000000 */
[----:B------:R-:W-:Y:S01]  /*af20*/  R2UR UR33, R12 ;  /* 0x000000000c2172ca */ /* 0x000fe200000e0000 */
[----:B------:R-:W-:Y:S01]  /*af30*/  IMAD.SHL.U32 R3, R3, 0x800, RZ ;  /* 0x0000080003037824 */ /* 0x000fe200078e00ff */
[----:B------:R-:W-:Y:S01]  /*af40*/  R2UR UR36, R19 ;  /* 0x00000000132472ca */ /* 0x000fe200000e0000 */
[----:B------:R-:W-:Y:S01]  /*af50*/  UIADD3 UR14, UP0, UR30, 0xf0, URZ ;  /* 0x000000f01e0e7890 */ /* 0x000fe2000ff1e03f */
[----:B------:R-:W-:Y:S01]  /*af60*/  R2UR UR35, R7 ;  /* 0x00000000072372ca */ /* 0x000fe200000e0000 */
[--C-:B------:R-:W-:Y:S01]  /*af70*/  IMAD R3, R3, 0x2, R11.reuse ;  /* 0x0000000203037824 */ /* 0x100fe200078e020b */
[----:B------:R-:W-:Y:S01]  /*af80*/  R2UR UR19, R6 ;  /* 0x00000000061372ca */ /* 0x000fe200000e0000 */
[----:B------:R-:W-:Y:S01]  /*af90*/  IMAD R11, R4, 0x10000, R11 ;  /* 0x00010000040b7824 */ /* 0x000fe200078e020b */
[----:B------:R-:W-:Y:S01]  /*afa0*/  UIADD3 UR44, UP1, UR30, 0x1f0, URZ ;  /* 0x000001f01e2c7890 */ /* 0x000fe2000ff3e03f */
[----:B------:R-:W-:Y:S01]  /*afb0*/  ISETP.GT.AND P2, PT, R14, 0x1, PT ;  /* 0x000000010e00780c */ /* 0x000fe20003f44270 */
[----:B------:R-:W-:Y:S01]  /*afc0*/  UIADD3.X UR15, URZ, UR31, URZ, UP0, !UPT ;  /* 0x0000001f3f0f7290 */ /* 0x000fe200087fe43f */
[----:B------:R-:W-:Y:S01]  /*afd0*/  R2UR UR24, R3 ;  /* 0x00000000031872ca */ /* 0x000fe200000e0000 */
[----:B------:R-:W-:Y:S01]  /*afe0*/  UIADD3 UR26, UR34, 0x40, URZ ;  /* 0x00000040221a7890 */ /* 0x000fe2000fffe03f */
[----:B------:R-:W-:Y:S01]  /*aff0*/  R2UR UR8, R11 ;  /* 0x000000000b0872ca */ /* 0x000fe200000e0000 */
[----:B------:R-:W-:Y:S01]  /*b000*/  UIADD3.X UR45, URZ, UR31, URZ, UP1, !UPT ;  /* 0x0000001f3f2d7290 */ /* 0x000fe20008ffe43f */
[----:B------:R-:W-:Y:S01]  /*b010*/  VIADD R4, R4, 0x1 ;  /* 0x0000000104047836 */ /* 0x000fe20000000000 */
[----:B------:R-:W-:Y:S01]  /*b020*/  UMOV UR7, 0x30000 ;  /* 0x0003000000077882 */ /* 0x000fe20000000000 */
[----:B------:R-:W-:Y:S01]  /*b030*/  UMOV UR22, 0x0 ;  /* 0x0000000000167882 */ /* 0x000fe20000000000 */
[----:B------:R-:W-:Y:S01]  /*b040*/  UMOV UR23, 0x10000000 ;  /* 0x1000000000177882 */ /* 0x000fe20000000000 */
[----:B------:R-:W-:Y:S01]  /*b050*/  UMOV UR25, UR33 ;  /* 0x0000002100197c82 */ /* 0x000fe20008000000 */
[----:B------:R-:W-:Y:S01]  /*b060*/  ISETP.NE.AND P1, PT, R4, 0x4, PT ;  /* 0x000000040400780c */ /* 0x000fe20003f25270 */
[----:B------:R-:W-:Y:S01]  /*b070*/  UMOV UR28, UR36 ;  /* 0x00000024001c7c82 */ /* 0x000fe20008000000 */
[----:B------:R-:W-:Y:S01]  /*b080*/  UMOV UR27, UR35 ;  /* 0x00000023001b7c82 */ /* 0x000fe20008000000 */
[----:B------:R-:W-:Y:S01]  /*b090*/  UMOV UR17, UR33 ;  /* 0x0000002100117c82 */ /* 0x000fe20008000000 */
[----:B------:R-:W-:Y:S01]  /*b0a0*/  UIADD3 UR32, UR24, 0x180, URZ ;  /* 0x0000018018207890 */ /* 0x000fe2000fffe03f */
[----:B------:R-:W-:Y:S01]  /*b0b0*/  SEL R3, RZ, 0x1, P1 ;  /* 0x00000001ff037807 */ /* 0x000fe20000800000 */
[----:B------:R-:W-:Y:S01]  /*b0c0*/  UIADD3 UR24, UR24, 0x2180, URZ ;  /* 0x0000218018187890 */ /* 0x000fe2000fffe03f */
[----:B------:R-:W-:Y:S01]  /*b0d0*/  VIADD R13, R13, 0x80 ;  /* 0x000000800d0d7836 */ /* 0x000fe20000000000 */
[----:B------:R-:W-:Y:S01]  /*b0e0*/  UIADD3 UR16, UR8, 0x10180, URZ ;  /* 0x0001018008107890 */ /* 0x000fe2000fffe03f */
[----:B------:R-:W-:Y:S01]  /*b0f0*/  LOP3.LUT R2, R2, R3, RZ, 0x3c, !PT ;  /* 0x0000000302027212 */ /* 0x000fe200078e3cff */
[----:B------:R-:W-:Y:S01]  /*b100*/  UIADD3 UR8, UR8, 0x18180, URZ ;  /* 0x0001818008087890 */ /* 0x000fe2000fffe03f */
[----:B------:R-:W-:Y:S01]  /*b110*/  SEL R4, R4, RZ, P1 ;  /* 0x000000ff04047207 */ /* 0x000fe20000800000 */
[----:B------:R-:W-:Y:S01]  /*b120*/  UMOV UR18, UR34 ;  /* 0x0000002200127c82 */ /* 0x000fe20008000000 */
[----:B------:R-:W-:Y:S01]  /*b130*/  UMOV UR20, UR36 ;  /* 0x0000002400147c82 */ /* 0x000fe20008000000 */
[----:B------:R0:W-:Y:S01]  /*b140*/  UTMALDG.3D.MULTICAST [UR32], [UR14], UR7, desc[UR22] ;  /* 0x000016200e0073b4 */ /* 0x0001e20008011807 */
[----:B------:R-:W-:Y:S01]  /*b150*/  UMOV UR9, UR33 ;  /* 0x0000002100097c82 */ /* 0x000fe20008000000 */
[----:B------:R-:W-:Y:S01]  /*b160*/  UMOV UR11, UR19 ;  /* 0x00000013000b7c82 */ /* 0x000fe20008000000 */
[----:B------:R-:W-:Y:S01]  /*b170*/  UMOV UR12, UR36 ;  /* 0x00000024000c7c82 */ /* 0x000fe20008000000 */
[----:B------:R-:W-:Y:S01]  /*b180*/  UMOV UR10, UR26 ;  /* 0x0000001a000a7c82 */ /* 0x000fe20008000000 */
[----:B------:R0:W-:Y:S01]  /*b190*/  UTMALDG.3D.MULTICAST [UR24], [UR14], UR7, desc[UR22] ;  /* 0x000016180e0073b4 */ /* 0x0001e20008011807 */
[----:B------:R0:W-:Y:S01]  /*b1a0*/  UTMALDG.3D [UR16], [UR44], desc[UR22] ;  /* 0x000016102c0075b4 */ /* 0x0001e20008011000 */
[----:B------:R0:W-:Y:S02]  /*b1b0*/  UTMALDG.3D [UR8], [UR44], desc[UR22] ;  /* 0x000016082c0075b4 */ /* 0x0001e40008011000 */
[----:B0-----:R-:W-:Y:S05]  /*b1c0*/  @P2 BRA `(.L_x_301) ;  /* 0xfffffffc00042947 */ /* 0x001fea000383ffff */
.L_x_297:
[----:B------:R-:W-:Y:S05]  /*b1d0*/  BSYNC B1 ;  /* 0x0000000000017941 */ /* 0x000fea0003800000 */
.L_x_296:
[----:B------:R-:W-:Y:S01]  /*b1e0*/  LOP3.LUT P4, RZ, R10, 0xff, RZ, 0xc0, !PT ;  /* 0x000000ff0aff7812 */ /* 0x000fe2000788c0ff */
[----:B------:R-:W-:Y:S01]  /*b1f0*/  VIADD R0, R0, UR37 ;  /* 0x0000002500007c36 */ /* 0x000fe20008000000 */
[----:B------:R-:W-:Y:S01]  /*b200*/  ULDC.64 UR8, c[0x0][0x650] ;  /* 0x0001940000087ab9 */ /* 0x000fe20000000a00 */
[----:B------:R-:W-:Y:S01]  /*b210*/  IMAD.U32 R3, RZ, RZ, UR37 ;  /* 0x00000025ff037e24 */ /* 0x000fe2000f8e00ff */
[----:B------:R-:W-:Y:S01]  /*b220*/  BSSY B1, `(.L_x_302) ;  /* 0x000006f000017945 */ /* 0x000fe20003800000 */
[----:B------:R-:W-:Y:S01]  /*b230*/  IMAD.MOV.U32 R18, RZ, RZ, -0x1 ;  /* 0xffffffffff127424 */ /* 0x000fe200078e00ff */
[----:B------:R-:W-:Y:S01]  /*b240*/  SHF.R.U32.HI R2, RZ, 0x2, R0 ;  /* 0x00000002ff027819 */ /* 0x000fe20000011600 */
[----:B------:R-:W-:Y:S01]  /*b250*/  IMAD.MOV.U32 R19, RZ, RZ, -0x1 ;  /* 0xffffffffff137424 */ /* 0x000fe200078e00ff */
[----:B------:R-:W-:Y:S02]  /*b260*/  ISETP.GT.U32.AND P1, PT, R0, 0x3, PT ;  /* 0x000000030000780c */ /* 0x000fe40003f24070 */
[----:B------:R-:W-:-:S02]  /*b270*/  LOP3.LUT R2, R2, 0x1, RZ, 0xc0, !PT ;  /* 0x0000000102027812 */ /* 0x000fc400078ec0ff */
[C---:B------:R-:W-:Y:S01]  /*b280*/  ISETP.LT.U32.AND P1, PT, R3.reuse, 0x4, P1 ;  /* 0x000000040300780c */ /* 0x040fe20000f21070 */
[----:B------:R-:W0:Y:S01]  /*b290*/  @P4 S2R R9, SR_CgaCtaId ;  /* 0x0000000000094919 */ /* 0x000e220000008800 */
[----:B------:R-:W-:Y:S02]  /*b2a0*/  @P4 MOV R4, 0x400 ;  /* 0x0000040000044802 */ /* 0x000fe40000000f00 */
[----:B------:R-:W-:Y:S02]  /*b2b0*/  ISETP.NE.U32.AND P2, PT, R2, 0x1, PT ;  /* 0x000000010200780c */ /* 0x000fe40003f45070 */
[----:B------:R-:W-:Y:S02]  /*b2c0*/  LOP3.LUT R0, R0, 0x3, RZ, 0xc0, !PT ;  /* 0x0000000300007812 */ /* 0x000fe400078ec0ff */
[----:B------:R-:W-:Y:S02]  /*b2d0*/  ISETP.GT.U32.AND P2, PT, R3, 0x3, !P2 ;  /* 0x000000030300780c */ /* 0x000fe40005744070 */
[----:B------:R-:W-:-:S02]  /*b2e0*/  SEL R3, RZ, 0x1, !P1 ;  /* 0x00000001ff037807 */ /* 0x000fc40004800000 */
[----:B------:R-:W-:Y:S02]  /*b2f0*/  SEL R2, RZ, 0x1, !P2 ;  /* 0x00000001ff027807 */ /* 0x000fe40005000000 */
[----:B------:R-:W-:Y:S02]  /*b300*/  PRMT R10, RZ, 0x7610, R10 ;  /* 0x00007610ff0a7816 */ /* 0x000fe4000000000a */
[--C-:B------:R-:W-:Y:S01]  /*b310*/  LOP3.LUT R8, R2, R8, R3.reuse, 0x96, !PT ;  /* 0x0000000802087212 */ /* 0x100fe200078e9603 */
[----:B------:R-:W-:Y:S01]  /*b320*/  IMAD.MOV.U32 R2, RZ, RZ, -0x1 ;  /* 0xffffffffff027424 */ /* 0x000fe200078e00ff */
[----:B------:R-:W-:Y:S02]  /*b330*/  PRMT R3, RZ, 0x7610, R3 ;  /* 0x00007610ff037816 */ /* 0x000fe40000000003 */
[----:B0-----:R-:W-:-:S04]  /*b340*/  @P4 LEA R4, R9, R4, 0x18 ;  /* 0x0000000409044211 */ /* 0x001fc800078ec0ff */
[----:B------:R0:W-:Y:S01]  /*b350*/  @P4 SYNCS.ARRIVE.TRANS64.A1T0 RZ, [R4+URZ+0x78], RZ ;  /* 0x000078ff04ff49a7 */ /* 0x0001e2000810003f */
[----:B------:R-:W-:-:S04]  /*b360*/  IADD3 R16, P4, R16, UR38, RZ ;  /* 0x0000002610107c10 */ /* 0x000fc8000ff9e0ff */
[----:B------:R-:W-:Y:S02]  /*b370*/  IADD3.X R17, R17, UR41, RZ, P4, !PT ;  /* 0x0000002911117c10 */ /* 0x000fe4000a7fe4ff */
[----:B------:R-:W-:-:S04]  /*b380*/  ISETP.GE.U32.AND P4, PT, R16, UR8, PT ;  /* 0x0000000810007c0c */ /* 0x000fc8000bf86070 */
[----:B------:R-:W-:-:S13]  /*b390*/  ISETP.GE.U32.AND.EX P1, PT, R17, UR9, PT, P4 ;  /* 0x0000000911007c0c */ /* 0x000fda000bf26140 */
[----:B0-----:R-:W-:Y:S05]  /*b3a0*/  @P1 BRA `(.L_x_303) ;  /* 0x0000000400581947 */ /* 0x001fea0003800000 */
[----:B------:R-:W0:Y:S01]  /*b3b0*/  S2UR UR7, SR_CTAID.X ;  /* 0x00000000000779c3 */ /* 0x000e220000002500 */
[----:B------:R-:W-:Y:S01]  /*b3c0*/  ULDC.64 UR8, c[0x0][0x628] ;  /* 0x00018a0000087ab9 */ /* 0x000fe20000000a00 */
[----:B------:R-:W-:Y:S01]  /*b3d0*/  ULDC UR10, c[0x0][0x150] ;  /* 0x00005400000a7ab9 */ /* 0x000fe20000000800 */
[----:B------:R-:W-:Y:S01]  /*b3e0*/  ISETP.NE.U32.AND P1, PT, RZ, UR8, PT ;  /* 0x00000008ff007c0c */ /* 0x000fe2000bf25070 */
[----:B------:R-:W-:Y:S01]  /*b3f0*/  ULDC UR11, c[0x0][0x630] ;  /* 0x00018c00000b7ab9 */ /* 0x000fe20000000800 */
[----:B------:R-:W-:Y:S01]  /*b400*/  ULDC UR14, c[0x0][0x154] ;  /* 0x00005500000e7ab9 */ /* 0x000fe20000000800 */
[----:B------:R-:W-:Y:S01]  /*b410*/  IMAD.MOV.U32 R2, RZ, RZ, R16 ;  /* 0x000000ffff027224 */ /* 0x000fe200078e0010 */
[----:B------:R-:W-:Y:S01]  /*b420*/  ISETP.NE.AND.EX P1, PT, RZ, UR9, PT, P1 ;  /* 0x00000009ff007c0c */ /* 0x000fe2000bf25310 */
[----:B------:R-:W1:Y:S01]  /*b430*/  S2UR UR12, SR_CTAID.Y ;  /* 0x00000000000c79c3 */ /* 0x000e620000002600 */
[----:B0-----:R-:W-:-:S05]  /*b440*/  I2FP.F32.U32 R3, UR7 ;  /* 0x0000000700037c45 */ /* 0x001fca0008201000 */
[----:B------:R-:W-:Y:S01]  /*b450*/  FMUL R12, R3, UR10 ;  /* 0x0000000a030c7c20 */ /* 0x000fe20008400000 */
[----:B------:R-:W-:-:S05]  /*b460*/  IMAD.MOV.U32 R3, RZ, RZ, R17 ;  /* 0x000000ffff037224 */ /* 0x000fca00078e0011 */
[----:B------:R-:W-:Y:S05]  /*b470*/  @!P1 BRA `(.L_x_304) ;  /* 0x0000000000289947 */ /* 0x000fea0003800000 */
[----:B------:R-:W-:Y:S02]  /*b480*/  ULDC UR10, c[0x0][0x634] ;  /* 0x00018d00000a7ab9 */ /* 0x000fe40000000800 */
[----:B------:R-:W-:-:S05]  /*b490*/  IADD3 R7, P1, R16, UR10, RZ ;  /* 0x0000000a10077c10 */ /* 0x000fca000ff3e0ff */
[----:B------:R-:W-:-:S04]  /*b4a0*/  IMAD.X R11, RZ, RZ, R17, P1 ;  /* 0x000000ffff0b7224 */ /* 0x000fc800008e0611 */
[----:B------:R-:W-:-:S04]  /*b4b0*/  IMAD.WIDE.U32 R4, R11, UR8, RZ ;  /* 0x000000080b047c25 */ /* 0x000fc8000f8e00ff */
[----:B------:R-:W-:-:S04]  /*b4c0*/  IMAD.WIDE.U32 R4, P1, R7, UR9, R4 ;  /* 0x0000000907047c25 */ /* 0x000fc8000f820004 */
[----:B------:R-:W-:-:S04]  /*b4d0*/  IMAD.WIDE.U32 R6, R7, UR8, RZ ;  /* 0x0000000807067c25 */ /* 0x000fc8000f8e00ff */
[----:B------:R-:W-:Y:S01]  /*b4e0*/  IMAD.X R3, RZ, RZ, RZ, P1 ;  /* 0x000000ffff037224 */ /* 0x000fe200008e06ff */
[----:B------:R-:W-:Y:S01]  /*b4f0*/  IADD3 RZ, P1, R7, R4, RZ ;  /* 0x0000000407ff7210 */ /* 0x000fe20007f3e0ff */
[----:B------:R-:W-:-:S04]  /*b500*/  IMAD.MOV.U32 R2, RZ, RZ, R5 ;  /* 0x000000ffff027224 */ /* 0x000fc800078e0005 */
[----:B------:R-:W-:-:S08]  /*b510*/  IMAD.WIDE.U32.X R2, R11, UR9, R2, P1 ;  /* 0x000000090b027c25 */ /* 0x000fd000088e0402 */
.L_x_304:
[--C-:B------:R-:W-:Y:S01]  /*b520*/  SHF.R.U64 R19, R2, UR11, R3.reuse ;  /* 0x0000000b02137c19 */ /* 0x100fe20008001203 */
[----:B------:R-:W0:Y:S01]  /*b530*/  F2I.U32.TRUNC.NTZ R12, R12 ;  /* 0x0000000c000c7305 */ /* 0x000e22000020f000 */
[----:B------:R-:W-:Y:S01]  /*b540*/  SHF.R.U32.HI R2, RZ, UR11, R3 ;  /* 0x0000000bff027c19 */ /* 0x000fe20008011603 */
[----:B------:R-:W-:Y:S01]  /*b550*/  ULDC.64 UR8, c[0x0][0x620] ;  /* 0x0001880000087ab9 */ /* 0x000fe20000000a00 */
[----:B------:R-:W-:Y:S01]  /*b560*/  IADD3 R5, P1, RZ, -R19, RZ ;  /* 0x80000013ff057210 */ /* 0x000fe20007f3e0ff */
[----:B------:R-:W2:Y:S01]  /*b570*/  LDC R11, c[0x0][0x610] ;  /* 0x00018400ff0b7b82 */ /* 0x000ea20000000800 */
[----:B-1----:R-:W-:Y:S01]  /*b580*/  I2FP.F32.U32 R4, UR12 ;  /* 0x0000000c00047c45 */ /* 0x002fe20008201000 */
[----:B------:R-:W-:Y:S01]  /*b590*/  ULDC UR11, c[0x0][0x658] ;  /* 0x00019600000b7ab9 */ /* 0x000fe20000000800 */
[----:B------:R-:W-:Y:S01]  /*b5a0*/  ULDC UR16, c[0x0][0x648] ;  /* 0x0001920000107ab9 */ /* 0x000fe20000000800 */
[----:B------:R-:W-:Y:S02]  /*b5b0*/  IMAD.X R2, RZ, RZ, ~R2, P1 ;  /* 0x000000ffff027224 */ /* 0x000fe400008e0e02 */
[----:B------:R-:W-:Y:S01]  /*b5c0*/  FMUL R6, R4, UR14 ;  /* 0x0000000e04067c20 */ /* 0x000fe20008400000 */
[----:B------:R-:W-:Y:S01]  /*b5d0*/  ULDC.64 UR14, c[0x0][0x640] ;  /* 0x00019000000e7ab9 */ /* 0x000fe20000000a00 */
[----:B------:R-:W-:Y:S01]  /*b5e0*/  IMAD R4, R2, UR8, RZ ;  /* 0x0000000802047c24 */ /* 0x000fe2000f8e02ff */
[----:B------:R-:W-:Y:S01]  /*b5f0*/  ISETP.NE.U32.AND P1, PT, RZ, UR14, PT ;  /* 0x0000000eff007c0c */ /* 0x000fe2000bf25070 */
[C---:B------:R-:W-:Y:S01]  /*b600*/  IMAD.WIDE.U32 R2, R5.reuse, UR8, R16 ;  /* 0x0000000805027c25 */ /* 0x040fe2000f8e0010 */
[----:B0-----:R-:W-:Y:S01]  /*b610*/  R2UR UR8, R12 ;  /* 0x000000000c0872ca */ /* 0x001fe200000e0000 */
[----:B------:R-:W0:Y:S01]  /*b620*/  F2I.U32.TRUNC.NTZ R6, R6 ;  /* 0x0000000600067305 */ /* 0x000e22000020f000 */
[----:B------:R-:W-:Y:S01]  /*b630*/  ISETP.NE.AND.EX P1, PT, RZ, UR15, PT, P1 ;  /* 0x0000000fff007c0c */ /* 0x000fe2000bf25310 */
[----:B------:R-:W-:Y:S01]  /*b640*/  IMAD R5, R5, UR9, R4 ;  /* 0x0000000905057c24 */ /* 0x000fe2000f8e0204 */
[----:B------:R-:W-:-:S03]  /*b650*/  ULDC UR9, c[0x0][0x618] ;  /* 0x0001860000097ab9 */ /* 0x000fc60000000800 */
[----:B------:R-:W-:-:S05]  /*b660*/  IMAD.IADD R3, R3, 0x1, R5 ;  /* 0x0000000103037824 */ /* 0x000fca00078e0205 */
[--C-:B------:R-:W-:Y:S02]  /*b670*/  SHF.R.U64 R12, R2, UR9, R3.reuse ;  /* 0x00000009020c7c19 */ /* 0x100fe40008001203 */
[----:B------:R-:W-:Y:S01]  /*b680*/  SHF.R.U32.HI R3, RZ, UR9, R3 ;  /* 0x00000009ff037c19 */ /* 0x000fe20008011603 */
[----:B------:R-:W-:Y:S01]  /*b690*/  ULDC UR9, c[0x0][0x608] ;  /* 0x0001820000097ab9 */ /* 0x000fe20000000800 */
[----:B0-----:R-:W-:Y:S02]  /*b6a0*/  R2UR UR10, R6 ;  /* 0x00000000060a72ca */ /* 0x001fe400000e0000 */
[--C-:B------:R-:W-:Y:S02]  /*b6b0*/  SHF.R.U64 R14, R12, UR9, R3.reuse ;  /* 0x000000090c0e7c19 */ /* 0x100fe40008001203 */
[----:B------:R-:W-:Y:S01]  /*b6c0*/  SHF.R.U32.HI R3, RZ, UR9, R3 ;  /* 0x00000009ff037c19 */ /* 0x000fe20008011603 */
[----:B------:R-:W-:-:S03]  /*b6d0*/  UIADD3 UR9, -UR8, URZ, URZ ;  /* 0x0000003f08097290 */ /* 0x000fc6000fffe13f */
[--C-:B------:R-:W-:Y:S01]  /*b6e0*/  SHF.R.U64 R18, R14, UR11, R3.reuse ;  /* 0x0000000b0e127c19 */ /* 0x100fe20008001203 */
[----:B------:R-:W-:Y:S01]  /*b6f0*/  ULDC UR8, c[0x0][0x144] ;  /* 0x0000510000087ab9 */ /* 0x000fe20000000800 */
[----:B------:R-:W-:-:S03]  /*b700*/  SHF.R.U32.HI R3, RZ, UR11, R3 ;  /* 0x0000000bff037c19 */ /* 0x000fc60008011603 */
[----:B------:R-:W-:Y:S01]  /*b710*/  IMAD.MOV.U32 R2, RZ, RZ, R18 ;  /* 0x000000ffff027224 */ /* 0x000fe200078e0012 */
[----:B------:R-:W-:Y:S06]  /*b720*/  @!P1 BRA `(.L_x_305) ;  /* 0x0000000000289947 */ /* 0x000fec0003800000 */
        /* <DEDUP_REMOVED lines=10> */
.L_x_305:
[----:B------:R-:W-:Y:S01]  /*b7d0*/  UISETP.NE.AND UP0, UPT, UR40, URZ, UPT ;  /* 0x0000003f2800728c */ /* 0x000fe2000bf05270 */
[----:B------:R-:W-:Y:S01]  /*b7e0*/  SHF.R.U64 R3, R2, UR16, R3 ;  /* 0x0000001002037c19 */ /* 0x000fe20008001203 */
[----:B------:R-:W-:Y:S01]  /*b7f0*/  UIADD3 UR10, -UR10, URZ, URZ ;  /* 0x0000003f0a0a7290 */ /* 0x000fe2000fffe13f */
[----:B------:R-:W-:Y:S01]  /*b800*/  LOP3.LUT R2, R14, UR6, RZ, 0xc0, !PT ;  /* 0x000000060e027c12 */ /* 0x000fe2000f8ec0ff */
[----:B------:R-:W-:Y:S02]  /*b810*/  UIMAD UR7, UR8, UR9, UR7 ;  /* 0x00000009080772a4 */ /* 0x000fe4000f8e0207 */
[----:B------:R-:W-:Y:S01]  /*b820*/  IMAD.MOV R5, RZ, RZ, -R3 ;  /* 0x000000ffff057224 */ /* 0x000fe200078e0a03 */
[----:B------:R-:W-:Y:S01]  /*b830*/  ULDC UR8, c[0x0][0x148] ;  /* 0x0000520000087ab9 */ /* 0x000fe20000000800 */
[----:B------:R-:W-:Y:S01]  /*b840*/  IMAD R4, R3, UR5, R2 ;  /* 0x0000000503047c24 */ /* 0x000fe2000f8e0202 */
[----:B------:R-:W-:Y:S02]  /*b850*/  LOP3.LUT R3, R12, UR4, RZ, 0xc0, !PT ;  /* 0x000000040c037c12 */ /* 0x000fe4000f8ec0ff */
[----:B------:R-:W-:Y:S01]  /*b860*/  @UP0 UIMAD UR7, UR8, UR10, UR12 ;  /* 0x0000000a080702a4 */ /* 0x000fe2000f8e020c */
[----:B------:R-:W-:-:S02]  /*b870*/  PLOP3.LUT P1, PT, PT, PT, UP0, 0x80, 0x0 ;  /* 0x000000000000781c */ /* 0x000fc40003f2f008 */
[----:B------:R-:W-:Y:S02]  /*b880*/  ULDC UR8, c[0x0][0x638] ;  /* 0x00018e0000087ab9 */ /* 0x000fe40000000800 */
[----:B------:R-:W-:Y:S02]  /*b890*/  IMAD R2, R5, UR8, R18 ;  /* 0x0000000805027c24 */ /* 0x000fe4000f8e0212 */
[----:B--2---:R-:W-:Y:S01]  /*b8a0*/  IMAD R11, R4, R11, UR7 ;  /* 0x00000007040b7e24 */ /* 0x004fe2000f8e020b */
[----:B------:R-:W-:Y:S01]  /*b8b0*/  ULDC UR7, c[0x0][0x600] ;  /* 0x0001800000077ab9 */ /* 0x000fe20000000800 */
[----:B------:R-:W-:Y:S02]  /*b8c0*/  IMAD.MOV.U32 R4, RZ, RZ, 0x1 ;  /* 0x00000001ff047424 */ /* 0x000fe400078e00ff */
[----:B------:R-:W-:-:S03]  /*b8d0*/  IMAD R18, R2, UR7, R3 ;  /* 0x0000000702127c24 */ /* 0x000fc6000f8e0203 */
[----:B------:R-:W-:Y:S02]  /*b8e0*/  PRMT R3, R4, 0x7610, R3 ;  /* 0x0000761004037816 */ /* 0x000fe40000000003 */
[----:B------:R-:W-:Y:S02]  /*b8f0*/  SEL R2, R18, R11, !P1 ;  /* 0x0000000b12027207 */ /* 0x000fe40004800000 */
[----:B------:R-:W-:-:S07]  /*b900*/  SEL R18, R11, R18, !P1 ;  /* 0x000000120b127207 */ /* 0x000fce0004800000 */
.L_x_303:
[----:B------:R-:W-:Y:S05]  /*b910*/  BSYNC B1 ;  /* 0x0000000000017941 */ /* 0x000fea0003800000 */
.L_x_302:
[----:B------:R-:W-:-:S13]  /*b920*/  LOP3.LUT P1, RZ, R3, 0xff, RZ, 0xc0, !PT ;  /* 0x000000ff03ff7812 */ /* 0x000fda000782c0ff */
[----:B------:R-:W-:Y:S05]  /*b930*/  @P1 BRA `(.L_x_306) ;  /* 0xfffffff000f01947 */ /* 0x000fea000383ffff */
[----:B------:R-:W-:Y:S05]  /*b940*/  BSYNC B0 ;  /* 0x0000000000007941 */ /* 0x000fea0003800000 */
.L_x_294:
[----:B------:R-:W-:-:S03]  /*b950*/  UMOV UR7, 0xffffffff ;  /* 0xffffffff00077882 */ /* 0x000fc60000000000 */
[----:B------:R-:W-:Y:S05]  /*b960*/  BRA.DIV UR7, `(.L_x_307) ;  /* 0x0000000607447947 */ /* 0x000fea000b800000 */
[----:B------:R-:W-:-:S13]  /*b970*/  ELECT P6, URZ, PT ;  /* 0x00000000003f782f */ /* 0x000fda00038c0000 */
.L_x_323:
[----:B------:R-:W-:Y:S04]  /*b980*/  BSSY B0, `(.L_x_308) ;  /* 0x000002c000007945 */ /* 0x000fe80003800000 */
[----:B------:R-:W-:Y:S05]  /*b990*/  @!P6 BRA `(.L_x_309) ;  /* 0x0000000000a8e947 */ /* 0x000fea0003800000 */
[----:B------:R-:W-:-:S04]  /*b9a0*/  ULOP3.LUT UR7, UR42, 0x2, URZ, 0xfc, !UPT ;  /* 0x000000022a077892 */ /* 0x000fc8000f8efc3f */
[----:B------:R-:W-:-:S06]  /*b9b0*/  UISETP.NE.AND UP0, UPT, UR7, 0x3, UPT ;  /* 0x000000030700788c */ /* 0x000fcc000bf05270 */
[----:B------:R-:W-:-:S13]  /*b9c0*/  PLOP3.LUT P0, PT, PT, PT, UP0, 0x80, 0x0 ;  /* 0x000000000000781c */ /* 0x000fda0003f0f008 */
[----:B------:R-:W-:Y:S05]  /*b9d0*/  @!P0 BRA `(.L_x_310) ;  /* 0x0000000000048947 */ /* 0x000fea0003800000 */
[----:B------:R-:W-:Y:S01]  /*b9e0*/  BPT.TRAP 0x1 ;  /* 0x000000040000795c */ /* 0x000fe20000300000 */
.L_x_310:
[----:B------:R-:W0:Y:S01]  /*b9f0*/  S2R R3, SR_CgaCtaId ;  /* 0x0000000000037919 */ /* 0x000e220000008800 */
[----:B------:R-:W-:-:S04]  /*ba00*/  MOV R2, 0x400 ;  /* 0x0000040000027802 */ /* 0x000fc80000000f00 */
[----:B0-----:R-:W-:Y:S02]  /*ba10*/  LEA R3, R3, R2, 0x18 ;  /* 0x0000000203037211 */ /* 0x001fe400078ec0ff */
[----:B------:R-:W-:-:S03]  /*ba20*/  SHF.L.U32 R2, R8, 0x1f, RZ ;  /* 0x0000001f08027819 */ /* 0x000fc600000006ff */
[----:B------:R-:W-:-:S04]  /*ba30*/  VIADD R3, R3, 0x20 ;  /* 0x0000002003037836 */ /* 0x000fc80000000000 */
[C---:B------:R-:W-:Y:S02]  /*ba40*/  IMAD R7, R0.reuse, 0x8, R3 ;  /* 0x0000000800077824 */ /* 0x040fe400078e0203 */
[----:B------:R-:W-:Y:S02]  /*ba50*/  VIADD R0, R0, 0x1 ;  /* 0x0000000100007836 */ /* 0x000fe40000000000 */
[----:B------:R-:W0:Y:S03]  /*ba60*/  SYNCS.PHASECHK.TRANS64.TRYWAIT P0, [R7+URZ], R2 ;  /* 0x00000002070075a7 */ /* 0x000e26000800017f */
[----:B------:R-:W-:-:S04]  /*ba70*/  ISETP.NE.AND P1, PT, R0, 0x4, PT ;  /* 0x000000040000780c */ /* 0x000fc80003f25270 */
[----:B------:R-:W-:Y:S02]  /*ba80*/  SEL R5, RZ, 0x1, P1 ;  /* 0x00000001ff057807 */ /* 0x000fe40000800000 */
[----:B------:R-:W-:Y:S02]  /*ba90*/  SEL R0, R0, RZ, P1 ;  /* 0x000000ff00007207 */ /* 0x000fe40000800000 */
[----:B------:R-:W-:-:S03]  /*baa0*/  LOP3.LUT R5, R8, R5, RZ, 0x3c, !PT ;  /* 0x0000000508057212 */ /* 0x000fc600078e3cff */
[----:B------:R-:W-:Y:S01]  /*bab0*/  IMAD R9, R0, 0x8, R3 ;  /* 0x0000000800097824 */ /* 0x000fe200078e0203 */
[----:B------:R-:W-:Y:S01]  /*bac0*/  SHF.L.U32 R4, R5, 0x1f, RZ ;  /* 0x0000001f05047819 */ /* 0x000fe200000006ff */
[----:B0-----:R-:W-:Y:S06]  /*bad0*/  @!P0 BRA `(.L_x_311) ;  /* 0x0000000400088947 */ /* 0x001fec0003800000 */
.L_x_324:
[----:B------:R-:W1:Y:S01]  /*bae0*/  SYNCS.PHASECHK.TRANS64.TRYWAIT P0, [R9+URZ], R4 ;  /* 0x00000004090075a7 */ /* 0x000e62000800017f */
[----:B------:R-:W-:-:S05]  /*baf0*/  VIADD R0, R0, 0x1 ;  /* 0x0000000100007836 */ /* 0x000fca0000000000 */
[----:B------:R-:W-:-:S04]  /*bb00*/  ISETP.NE.AND P1, PT, R0, 0x4, PT ;  /* 0x000000040000780c */ /* 0x000fc80003f25270 */
[----:B0-----:R-:W-:Y:S02]  /*bb10*/  SEL R2, RZ, 0x1, P1 ;  /* 0x00000001ff027807 */ /* 0x001fe40000800000 */
[----:B------:R-:W-:Y:S02]  /*bb20*/  SEL R0, R0, RZ, P1 ;  /* 0x000000ff00007207 */ /* 0x000fe40000800000 */
[----:B------:R-:W-:-:S03]  /*bb30*/  LOP3.LUT R7, R5, R2, RZ, 0x3c, !PT ;  /* 0x0000000205077212 */ /* 0x000fc600078e3cff */
[----:B------:R-:W-:Y:S01]  /*bb40*/  IMAD R6, R0, 0x8, R3 ;  /* 0x0000000800067824 */ /* 0x000fe200078e0203 */
[----:B------:R-:W-:Y:S01]  /*bb50*/  SHF.L.U32 R5, R7, 0x1f, RZ ;  /* 0x0000001f07057819 */ /* 0x000fe200000006ff */
[----:B-1----:R-:W-:Y:S06]  /*bb60*/  @!P0 BRA `(.L_x_312) ;  /* 0x0000000000f88947 */ /* 0x002fec0003800000 */
.L_x_325:
[----:B------:R-:W1:Y:S01]  /*bb70*/  SYNCS.PHASECHK.TRANS64.TRYWAIT P0, [R6+URZ], R5 ;  /* 0x00000005060075a7 */ /* 0x000e62000800017f */
[----:B------:R-:W-:-:S05]  /*bb80*/  VIADD R0, R0, 0x1 ;  /* 0x0000000100007836 */ /* 0x000fca0000000000 */
[----:B------:R-:W-:-:S04]  /*bb90*/  ISETP.NE.AND P1, PT, R0, 0x4, PT ;  /* 0x000000040000780c */ /* 0x000fc80003f25270 */
[----:B------:R-:W-:Y:S02]  /*bba0*/  SEL R2, RZ, 0x1, P1 ;  /* 0x00000001ff027807 */ /* 0x000fe40000800000 */
[----:B------:R-:W-:Y:S02]  /*bbb0*/  SEL R0, R0, RZ, P1 ;  /* 0x000000ff00007207 */ /* 0x000fe40000800000 */
[----:B------:R-:W-:Y:S01]  /*bbc0*/  LOP3.LUT R2, R7, R2, RZ, 0x3c, !PT ;  /* 0x0000000207027212 */ /* 0x000fe200078e3cff */
[----:B-1----:R-:W-:Y:S06]  /*bbd0*/  @!P0 BRA `(.L_x_313) ;  /* 0x0000000000f08947 */ /* 0x002fec0003800000 */
.L_x_326:
[----:B------:R-:W-:Y:S01]  /*bbe0*/  IMAD R3, R0, 0x8, R3 ;  /* 0x0000000800037824 */ /* 0x000fe200078e0203 */
[----:B------:R-:W-:-:S07]  /*bbf0*/  SHF.L.U32 R0, R2, 0x1f, RZ ;  /* 0x0000001f02007819 */ /* 0x000fce00000006ff */
.L_x_314:
[----:B--2---:R2:W3:Y:S02]  /*bc00*/  SYNCS.PHASECHK.TRANS64.TRYWAIT P0, [R3+URZ], R0 ;  /* 0x00000000030075a7 */ /* 0x0044e4000800017f */
[----:B---3--:R-:W-:Y:S05]  /*bc10*/  @!P0 NANOSLEEP.SYNCS 0x989680 ;  /* 0x009896800000895d */ /* 0x008fea0003900000 */
[----:B------:R-:W3:Y:S02]  /*bc20*/  @!P0 SYNCS.PHASECHK.TRANS64 P0, [R3+URZ], R0 ;  /* 0x00000000030085a7 */ /* 0x000ee4000800007f */
[----:B---3--:R-:W-:Y:S05]  /*bc30*/  @!P0 BRA `(.L_x_314) ;  /* 0xfffffffc00f08947 */ /* 0x008fea000383ffff */
.L_x_309:
[----:B------:R-:W-:Y:S05]  /*bc40*/  BSYNC B0 ;  /* 0x0000000000007941 */ /* 0x000fea0003800000 */
.L_x_308:
[----:B------:R-:W-:Y:S05]  /*bc50*/  EXIT ;  /* 0x000000000000794d */ /* 0x000fea0003800000 */
.L_x_18:
[----:B0-----:R0:W1:Y:S02]  /*bc60*/  SYNCS.PHASECHK.TRANS64.TRYWAIT P0, [R158+URZ], R3 ;  /* 0x000000039e0075a7 */ /* 0x001064000800017f */
[----:B-1----:R-:W-:Y:S05]  /*bc70*/  @!P0 NANOSLEEP.SYNCS 0x989680 ;  /* 0x009896800000895d */ /* 0x002fea0003900000 */
[----:B------:R-:W1:Y:S02]  /*bc80*/  @!P0 SYNCS.PHASECHK.TRANS64 P0, [R158+URZ], R3 ;  /* 0x000000039e0085a7 */ /* 0x000e64000800007f */
[----:B-1----:R-:W-:Y:S05]  /*bc90*/  @!P0 BRA `(.L_x_18) ;  /* 0xfffffffc00f08947 */ /* 0x002fea000383ffff */
[----:B------:R-:W-:Y:S05]  /*bca0*/  BRA `(.L_x_315) ;  /* 0xffffff5800b07947 */ /* 0x000fea000383ffff */
.L_x_23:
[----:B-1----:R1:W2:Y:S02]  /*bcb0*/  SYNCS.PHASECHK.TRANS64.TRYWAIT P1, [R3+URZ], R0 ;  /* 0x00000000030075a7 */ /* 0x0022a4000802017f */
[----:B--2---:R-:W-:Y:S05]  /*bcc0*/  @!P1 NANOSLEEP.SYNCS 0x989680 ;  /* 0x009896800000995d */ /* 0x004fea0003900000 */
[----:B------:R-:W2:Y:S02]  /*bcd0*/  @!P1 SYNCS.PHASECHK.TRANS64 P1, [R3+URZ], R0 ;  /* 0x00000000030095a7 */ /* 0x000ea4000802007f */
[----:B--2---:R-:W-:Y:S05]  /*bce0*/  @!P1 BRA `(.L_x_23) ;  /* 0xfffffffc00f09947 */ /* 0x004fea000383ffff */
[----:B------:R-:W-:Y:S05]  /*bcf0*/  BRA `(.L_x_22) ;  /* 0xffffff5c00207947 */ /* 0x000fea000383ffff */
.L_x_28:
[----:B-1----:R-:W-:-:S04]  /*bd00*/  IMAD.U32 R5, RZ, RZ, UR4 ;  /* 0x00000004ff057e24 */ /* 0x002fc8000f8e00ff */
[----:B------:R1:W2:Y:S03]  /*bd10*/  SYNCS.PHASECHK.TRANS64.TRYWAIT P1, [R5+URZ], R4 ;  /* 0x00000004050075a7 */ /* 0x0002a6000802017f */
[----:B--2---:R-:W-:Y:S05]  /*bd20*/  @!P1 NANOSLEEP.SYNCS 0x989680 ;  /* 0x009896800000995d */ /* 0x004fea0003900000 */
[----:B------:R-:W2:Y:S02]  /*bd30*/  @!P1 SYNCS.PHASECHK.TRANS64 P1, [R5+URZ], R4 ;  /* 0x00000004050095a7 */ /* 0x000ea4000802007f */
[----:B--2---:R-:W-:Y:S05]  /*bd40*/  @!P1 BRA `(.L_x_28) ;  /* 0xfffffffc00ec9947 */ /* 0x004fea000383ffff */
[----:B------:R-:W-:Y:S05]  /*bd50*/  BRA `(.L_x_27) ;  /* 0xffffff60007c7947 */ /* 0x000fea000383ffff */
.L_x_34:
[----:B0-----:R0:W1:Y:S02]  /*bd60*/  SYNCS.PHASECHK.TRANS64.TRYWAIT P0, [R158+URZ+0x10], R3 ;  /* 0x000010039e0075a7 */ /* 0x001064000800017f */
[----:B-1----:R-:W-:Y:S05]  /*bd70*/  @!P0 NANOSLEEP.SYNCS 0x989680 ;  /* 0x009896800000895d */ /* 0x002fea0003900000 */
[----:B------:R-:W1:Y:S02]  /*bd80*/  @!P0 SYNCS.PHASECHK.TRANS64 P0, [R158+URZ+0x10], R3 ;  /* 0x000010039e0085a7 */ /* 0x000e64000800007f */
[----:B-1----:R-:W-:Y:S05]  /*bd90*/  @!P0 BRA `(.L_x_34) ;  /* 0xfffffffc00f08947 */ /* 0x002fea000383ffff */
[----:B------:R-:W-:Y:S05]  /*bda0*/  BRA `(.L_x_316) ;  /* 0xffffff6800587947 */ /* 0x000fea000383ffff */
.L_x_295:
[----:B------:R-:W-:Y:S01]  /*bdb0*/  BSSY B1, `(.L_x_317) ;  /* 0x0000006000017945 */ /* 0x000fe20003800000 */
[----:B------:R-:W-:-:S07]  /*bdc0*/  IMAD.MOV.U32 R15, RZ, RZ, -0x1 ;  /* 0xffffffffff0f7424 */ /* 0x000fce00078e00ff */
[----:B------:R-:W-:Y:S05]  /*bdd0*/  WARPSYNC.COLLECTIVE R15, `(.L_x_318) ;  /* 0x000000000f0c7348 */ /* 0x000fea0003c00000 */
[----:B------:R-:W-:Y:S02]  /*bde0*/  ELECT P6, UR62, PT ;  /* 0x00000000003e782f */ /* 0x000fe400038c0000 */
[----:B------:R-:W-:Y:S01]  /*bdf0*/  MOV R14, UR62 ;  /* 0x0000003e000e7c02 */ /* 0x000fe20008000f00 */
[----:B------:R-:W-:Y:S10]  /*be00*/  ENDCOLLECTIVE ;  /* 0x000000000000791b */ /* 0x000ff40003800000 */
.L_x_318:
[----:B------:R-:W-:Y:S05]  /*be10*/  BSYNC B1 ;  /* 0x0000000000017941 */ /* 0x000fea0003800000 */
.L_x_317:
[----:B------:R-:W-:Y:S05]  /*be20*/  BRA `(.L_x_319) ;  /* 0xffffffec00c07947 */ /* 0x000fea000383ffff */
.L_x_298:
[----:B0-----:R0:W1:Y:S02]  /*be30*/  SYNCS.PHASECHK.TRANS64.TRYWAIT P1, [R12+URZ+0x20], R3 ;  /* 0x000020030c0075a7 */ /* 0x001064000802017f */
[----:B-1----:R-:W-:Y:S05]  /*be40*/  @!P1 NANOSLEEP.SYNCS 0x989680 ;  /* 0x009896800000995d */ /* 0x002fea0003900000 */
[----:B------:R-:W1:Y:S02]  /*be50*/  @!P1 SYNCS.PHASECHK.TRANS64 P1, [R12+URZ+0x20], R3 ;  /* 0x000020030c0095a7 */ /* 0x000e64000802007f */
[----:B-1----:R-:W-:Y:S05]  /*be60*/  @!P1 BRA `(.L_x_298) ;  /* 0xfffffffc00f09947 */ /* 0x002fea000383ffff */
[----:B------:R-:W-:Y:S05]  /*be70*/  BRA `(.L_x_320) ;  /* 0xffffffec00fc7947 */ /* 0x000fea000383ffff */
.L_x_307:
[----:B------:R-:W-:Y:S01]  /*be80*/  BSSY B0, `(.L_x_321) ;  /* 0x0000006000007945 */ /* 0x000fe20003800000 */
[----:B------:R-:W-:-:S07]  /*be90*/  IMAD.MOV.U32 R15, RZ, RZ, -0x1 ;  /* 0xffffffffff0f7424 */ /* 0x000fce00078e00ff */
[----:B------:R-:W-:Y:S05]  /*bea0*/  WARPSYNC.COLLECTIVE R15, `(.L_x_322) ;  /* 0x000000000f0c7348 */ /* 0x000fea0003c00000 */
[----:B------:R-:W-:Y:S02]  /*beb0*/  ELECT P6, UR62, PT ;  /* 0x00000000003e782f */ /* 0x000fe400038c0000 */
[----:B------:R-:W-:Y:S01]  /*bec0*/  MOV R14, UR62 ;  /* 0x0000003e000e7c02 */ /* 0x000fe20008000f00 */
[----:B------:R-:W-:Y:S10]  /*bed0*/  ENDCOLLECTIVE ;  /* 0x000000000000791b */ /* 0x000ff40003800000 */
.L_x_322:
[----:B------:R-:W-:Y:S05]  /*bee0*/  BSYNC B0 ;  /* 0x0000000000007941 */ /* 0x000fea0003800000 */
.L_x_321:
[----:B------:R-:W-:Y:S05]  /*bef0*/  BRA `(.L_x_323) ;  /* 0xfffffff800a07947 */ /* 0x000fea000383ffff */
.L_x_311:
[----:B0-----:R0:W1:Y:S02]  /*bf00*/  SYNCS.PHASECHK.TRANS64.TRYWAIT P0, [R7+URZ], R2 ;  /* 0x00000002070075a7 */ /* 0x001064000800017f */
[----:B-1----:R-:W-:Y:S05]  /*bf10*/  @!P0 NANOSLEEP.SYNCS 0x989680 ;  /* 0x009896800000895d */ /* 0x002fea0003900000 */
[----:B------:R-:W1:Y:S02]  /*bf20*/  @!P0 SYNCS.PHASECHK.TRANS64 P0, [R7+URZ], R2 ;  /* 0x00000002070085a7 */ /* 0x000e64000800007f */
[----:B-1----:R-:W-:Y:S05]  /*bf30*/  @!P0 BRA `(.L_x_311) ;  /* 0xfffffffc00f08947 */ /* 0x002fea000383ffff */
[----:B------:R-:W-:Y:S05]  /*bf40*/  BRA `(.L_x_324) ;  /* 0xfffffff800e47947 */ /* 0x000fea000383ffff */
.L_x_312:
[----:B0-----:R0:W1:Y:S02]  /*bf50*/  SYNCS.PHASECHK.TRANS64.TRYWAIT P0, [R9+URZ], R4 ;  /* 0x00000004090075a7 */ /* 0x001064000800017f */
[----:B-1----:R-:W-:Y:S05]  /*bf60*/  @!P0 NANOSLEEP.SYNCS 0x989680 ;  /* 0x009896800000895d */ /* 0x002fea0003900000 */
[----:B------:R-:W1:Y:S02]  /*bf70*/  @!P0 SYNCS.PHASECHK.TRANS64 P0, [R9+URZ], R4 ;  /* 0x00000004090085a7 */ /* 0x000e64000800007f */
[----:B-1----:R-:W-:Y:S05]  /*bf80*/  @!P0 BRA `(.L_x_312) ;  /* 0xfffffffc00f08947 */ /* 0x002fea000383ffff */
[----:B------:R-:W-:Y:S05]  /*bf90*/  BRA `(.L_x_325) ;  /* 0xfffffff800f47947 */ /* 0x000fea000383ffff */
.L_x_313:
[----:B-1----:R1:W2:Y:S02]  /*bfa0*/  SYNCS.PHASECHK.TRANS64.TRYWAIT P0, [R6+URZ], R5 ;  /* 0x00000005060075a7 */ /* 0x0022a4000800017f */
[----:B--2---:R-:W-:Y:S05]  /*bfb0*/  @!P0 NANOSLEEP.SYNCS 0x989680 ;  /* 0x009896800000895d */ /* 0x004fea0003900000 */
[----:B------:R-:W2:Y:S02]  /*bfc0*/  @!P0 SYNCS.PHASECHK.TRANS64 P0, [R6+URZ], R5 ;  /* 0x00000005060085a7 */ /* 0x000ea4000800007f */
[----:B--2---:R-:W-:Y:S05]  /*bfd0*/  @!P0 BRA `(.L_x_313) ;  /* 0xfffffffc00f08947 */ /* 0x004fea000383ffff */
[----:B------:R-:W-:Y:S05]  /*bfe0*/  BRA `(.L_x_326) ;  /* 0xfffffff800fc7947 */ /* 0x000fea000383ffff */
.L_x_327:
[----:B------:R-:W-:-:S00]  /*bff0*/  BRA `(.L_x_327) ;  /* 0xfffffffc00fc7947 */ /* 0x000fc0000383ffff */
[----:B------:R-:W-:-:S00]  /*c000*/  NOP ;  /* 0x0000000000007918 */ /* 0x000fc00000000000 */
[----:B------:R-:W-:-:S00]  /*c010*/  NOP ;  /* 0x0000000000007918 */ /* 0x000fc00000000000 */
[----:B------:R-:W-:-:S00]  /*c020*/  NOP ;  /* 0x0000000000007918 */ /* 0x000fc00000000000 */
[----:B------:R-:W-:-:S00]  /*c030*/  NOP ;  /* 0x0000000000007918 */ /* 0x000fc00000000000 */
[----:B------:R-:W-:-:S00]  /*c040*/  NOP ;  /* 0x0000000000007918 */ /* 0x000fc00000000000 */
[----:B------:R-:W-:-:S00]  /*c050*/  NOP ;  /* 0x0000000000007918 */ /* 0x000fc00000000000 */
[----:B------:R-:W-:-:S00]  /*c060*/  NOP ;  /* 0x0000000000007918 */ /* 0x000fc00000000000 */
[----:B------:R-:W-:-:S00]  /*c070*/  NOP ;  /* 0x0000000000007918 */ /* 0x000fc00000000000 */
.L_x_328:


//--------------------- .nv.global.init           --------------------------
	.section	.nv.global.init,"aw",@progbits
.nv.global.init:
	.type		$str$22,@object
	.size		$str$22,($str$23 - $str$22)
$str$22:
        /*0000*/ 	.byte	0x6b, 0x5f, 0x74, 0x69, 0x6c, 0x65, 0x5f, 0x63, 0x6f, 0x75, 0x6e, 0x74, 0x20, 0x3e, 0x3d, 0x20
        /*0010*/ 	.byte	0x31, 0x00
	.type		$str$23,@object
	.size		$str$23,(__unnamed_1 - $str$23)
$str$23:
        /*0012*/ 	.byte	0x2f, 0x74, 0x6d, 0x70, 0x2f, 0x63, 0x75, 0x74, 0x6c, 0x61, 0x73, 0x73, 0x5f, 0x73, 0x77, 0x65
        /*0022*/ 	.byte	0x65, 0x70, 0x5f, 0x73, 0x72, 0x63, 0x2f, 0x69, 0x6e, 0x63, 0x6c, 0x75, 0x64, 0x65, 0x2f, 0x63
        /*0032*/ 	.byte	0x75, 0x74, 0x6c, 0x61, 0x73, 0x73, 0x2f, 0x67, 0x65, 0x6d, 0x6d, 0x2f, 0x63, 0x6f, 0x6c, 0x6c
        /*0042*/ 	.byte	0x65, 0x63, 0x74, 0x69, 0x76, 0x65, 0x2f, 0x73, 0x6d, 0x39, 0x30, 0x5f, 0x6d, 0x6d, 0x61, 0x5f
        /*0052*/ 	.byte	0x74, 0x6d, 0x61, 0x5f, 0x67, 0x6d, 0x6d, 0x61, 0x5f, 0x73, 0x73, 0x5f, 0x77, 0x61, 0x72, 0x70
        /*0062*/ 	.byte	0x73, 0x70, 0x65, 0x63, 0x69, 0x61, 0x6c, 0x69, 0x7a, 0x65, 0x64, 0x2e, 0x68, 0x70, 0x70, 0x00
	.type		__unnamed_1,@object
	.size		__unnamed_1,(.L_0 - __unnamed_1)
__unnamed_1:
        /*0072*/ 	.byte	0x76, 0x6f, 0x69, 0x64, 0x20, 0x63, 0x75, 0x74, 0x6c, 0x61, 0x73, 0x73, 0x3a, 0x3a, 0x67, 0x65
        /* <DEDUP_REMOVED lines=180> */
        /*0bc2*/ 	.byte	0x65, 0x3a, 0x3a, 0x69, 0x64, 0x65, 0x6e, 0x74, 0x69, 0x74, 0x79, 0x5d, 0x00
.L_0:


//--------------------- .nv.shared._ZN7cutlass13device_kernelINS_4gemm6kernel13GemmUniversalIN4cute5tupleIJiiiiEEENS1_10collective13CollectiveMmaINS1_34MainloopSm90TmaGmmaWarpSpecializedILi4ENS5_IJNS4_1CILi1EEENSA_ILi2EEESB_EEENS1_32KernelTmaWarpSpecializedPingpongEEENS5_IJNSA_ILi64EEENSA_ILi256EEENSA_ILi128EEEEEENS_10bfloat16_tENS5_IJlSB_lEEESK_SL_NS4_8TiledMMAINS4_8MMA_AtomIJNS4_4SM904GMMA28MMA_64x256x16_F32BF16BF16_SSILNSP_5MajorE0ELSR_0ELNSP_7ScaleInE1ELSS_1EEEEEENS4_6LayoutINS5_IJSB_SB_SB_EEENS5_IJNSA_ILi0EEESX_SX_EEEEENS5_IJNS4_10UnderscoreES10_S10_EEEEENS4_23SM90_TMA_LOAD_MULTICASTENS4_14ComposedLayoutINS4_7SwizzleILi3ELi4ELi3EEENS4_18smem_ptr_flag_bitsILi16EEENSV_INS5_IJNSA_ILi8EEESG_EEENS5_IJSG_SB_EEEEEEEvNS4_8identityENS4_13SM90_TMA_LOADES1D_vS1E_EENS_8epilogue10collective6detail29Sm90TmaWarpSpecializedAdapterINS1I_15DefaultEpilogueISK_SL_SL_NS1H_6thread17LinearCombinationISK_Li1EffLNS1M_9ScaleType4KindE0ELNS_15FloatRoundStyleE2ESK_EENS1_15EpilogueDefaultEEEEEvvEEEEvNT_6ParamsE --------------------------
	.section	.nv.shared._ZN7cutlass13device_kernelINS_4gemm6kernel13GemmUniversalIN4cute5tupleIJiiiiEEENS1_10collective13CollectiveMmaINS1_34MainloopSm90TmaGmmaWarpSpecializedILi4ENS5_IJNS4_1CILi1EEENSA_ILi2EEESB_EEENS1_32KernelTmaWarpSpecializedPingpongEEENS5_IJNSA_ILi64EEENSA_ILi256EEENSA_ILi128EEEEEENS_10bfloat16_tENS5_IJlSB_lEEESK_SL_NS4_8TiledMMAINS4_8MMA_AtomIJNS4_4SM904GMMA28MMA_64x256x16_F32BF16BF16_SSILNSP_5MajorE0ELSR_0ELNSP_7ScaleInE1ELSS_1EEEEEENS4_6LayoutINS5_IJSB_SB_SB_EEENS5_IJNSA_ILi0EEESX_SX_EEEEENS5_IJNS4_10UnderscoreES10_S10_EEEEENS4_23SM90_TMA_LOAD_MULTICASTENS4_14ComposedLayoutINS4_7SwizzleILi3ELi4ELi3EEENS4_18smem_ptr_flag_bitsILi16EEENSV_INS5_IJNSA_ILi8EEESG_EEENS5_IJSG_SB_EEEEEEEvNS4_8identityENS4_13SM90_TMA_LOADES1D_vS1E_EENS_8epilogue10collective6detail29Sm90TmaWarpSpecializedAdapterINS1I_15DefaultEpilogueISK_SL_SL_NS1H_6thread17LinearCombinationISK_Li1EffLNS1M_9ScaleType4KindE0ELNS_15FloatRoundStyleE2ESK_EENS1_15EpilogueDefaultEEEEEvvEEEEvNT_6ParamsE,"aw",@nobits
	.sectionflags	@""
	.align	16
	.zero		1024


//--------------------- .nv.shared.reserved.0     --------------------------
	.section	.nv.shared.reserved.0,"aw",@nobits
	.weak		__nv_reservedSMEM_offset_0_alias
	.size		__nv_reservedSMEM_offset_0_alias, 0, 0
	.other		__nv_reservedSMEM_offset_0_alias,@"STO_CUDA_RESERVED_SHARED STV_DEFAULT"
__nv_reservedSMEM_offset_0_alias:
	.zero		0


//--------------------- .nv.global                --------------------------
	.section	.nv.global,"aw",@nobits
.nv.global:
	.type		_ZN39_INTERNAL_19121382_4_k_cu_6f1e5cbd_30194cute1_E,@object
	.size		_ZN39_INTERNAL_19121382_4_k_cu_6f1e5cbd_30194cute1_E,(_ZN39_INTERNAL_19121382_4_k_cu_6f1e5cbd_30194cuda3std3__45__cpo6cbeginE - _ZN39_INTERNAL_19121382_4_k_cu_6f1e5cbd_30194cute1_E)
_ZN39_INTERNAL_19121382_4_k_cu_6f1e5cbd_30194cute1_E:
	.zero		1
	.type		_ZN39_INTERNAL_19121382_4_k_cu_6f1e5cbd_30194cuda3std3__45__cpo6cbeginE,@object
	.size		_ZN39_INTERNAL_19121382_4_k_cu_6f1e5cbd_30194cuda3std3__45__cpo6cbeginE,(_ZN39_INTERNAL_19121382_4_k_cu_6f1e5cbd_30194cuda3std3__48in_placeE - _ZN39_INTERNAL_19121382_4_k_cu_6f1e5cbd_30194cuda3std3__45__cpo6cbeginE)
_ZN39_INTERNAL_19121382_4_k_cu_6f1e5cbd_30194cuda3std3__45__cpo6cbeginE:
	.zero		1
	.type		_ZN39_INTERNAL_19121382_4_k_cu_6f1e5cbd_30194cuda3std3__48in_placeE,@object
	.size		_ZN39_INTERNAL_19121382_4_k_cu_6f1e5cbd_30194cuda3std3__48in_placeE,(_ZN39_INTERNAL_19121382_4_k_cu_6f1e5cbd_30194cuda3std6ranges3__45__cpo9iter_moveE - _ZN39_INTERNAL_19121382_4_k_cu_6f1e5cbd_30194cuda3std3__48in_placeE)
_ZN39_INTERNAL_19121382_4_k_cu_6f1e5cbd_30194cuda3std3__48in_placeE:
	.zero		1
	.type		_ZN39_INTERNAL_19121382_4_k_cu_6f1e5cbd_30194cuda3std6ranges3__45__cpo9iter_moveE,@object
	.size		_ZN39_INTERNAL_19121382_4_k_cu_6f1e5cbd_30194cuda3std6ranges3__45__cpo9iter_moveE,(_ZN39_INTERNAL_19121382_4_k_cu_6f1e5cbd_30194cuda3std3__45__cpo5beginE - _ZN39_INTERNAL_19121382_4_k_cu_6f1e5cbd_30194cuda3std6ranges3__45__cpo9iter_moveE)
_ZN39_INTERNAL_19121382_4_k_cu_6f1e5cbd_30194cuda3std6ranges3__45__cpo9iter_moveE:
	.zero		1
	.type		_ZN39_INTERNAL_19121382_4_k_cu_6f1e5cbd_30194cuda3std3__45__cpo5beginE,@object
	.size		_ZN39_INTERNAL_19121382_4_k_cu_6f1e5cbd_30194cuda3std3__45__cpo5beginE,(_ZN39_INTERNAL_19121382_4_k_cu_6f1e5cbd_30194cuda3std3__441_GLOBAL__N__19121382_4_k_cu_6f1e5cbd_30196ignoreE - _ZN39_INTERNAL_19121382_4_k_cu_6f1e5cbd_30194cuda3std3__45__cpo5beginE)
_ZN39_INTERNAL_19121382_4_k_cu_6f1e5cbd_30194cuda3std3__45__cpo5beginE:
	.zero		1
	.type		_ZN39_INTERNAL_19121382_4_k_cu_6f1e5cbd_30194cuda3std3__441_GLOBAL__N__19121382_4_k_cu_6f1e5cbd_30196ignoreE,@object
	.size		_ZN39_INTERNAL_19121382_4_k_cu_6f1e5cbd_30194cuda3std3__441_GLOBAL__N__19121382_4_k_cu_6f1e5cbd_30196ignoreE,(_ZN39_INTERNAL_19121382_4_k_cu_6f1e5cbd_30194cute7productE - _ZN39_INTERNAL_19121382_4_k_cu_6f1e5cbd_30194cuda3std3__441_GLOBAL__N__19121382_4_k_cu_6f1e5cbd_30196ignoreE)
_ZN39_INTERNAL_19121382_4_k_cu_6f1e5cbd_30194cuda3std3__441_GLOBAL__N__19121382_4_k_cu_6f1e5cbd_30196ignoreE:
	.zero		1
	.type		_ZN39_INTERNAL_19121382_4_k_cu_6f1e5cbd_30194cute7productE,@object
	.size		_ZN39_INTERNAL_19121382_4_k_cu_6f1e5cbd_30194cute7productE,(_ZN39_INTERNAL_19121382_4_k_cu_6f1e5cbd_30194cuda3std3__45__cpo3endE - _ZN39_INTERNAL_19121382_4_k_cu_6f1e5cbd_30194cute7productE)
_ZN39_INTERNAL_19121382_4_k_cu_6f1e5cbd_30194cute7productE:
	.zero		1
	.type		_ZN39_INTERNAL_19121382_4_k_cu_6f1e5cbd_30194cuda3std3__45__cpo3endE,@object
	.size		_ZN39_INTERNAL_19121382_4_k_cu_6f1e5cbd_30194cuda3std3__45__cpo3endE,(_ZN39_INTERNAL_19121382_4_k_cu_6f1e5cbd_30194cuda3std3__419piecewise_constructE - _ZN39_INTERNAL_19121382_4_k_cu_6f1e5cbd_30194cuda3std3__45__cpo3endE)
_ZN39_INTERNAL_19121382_4_k_cu_6f1e5cbd_30194cuda3std3__45__cpo3endE:
	.zero		1
	.type		_ZN39_INTERNAL_19121382_4_k_cu_6f1e5cbd_30194cuda3std3__419piecewise_constructE,@object
	.size		_ZN39_INTERNAL_19121382_4_k_cu_6f1e5cbd_30194cuda3std3__419piecewise_constructE,(_ZN39_INTERNAL_19121382_4_k_cu_6f1e5cbd_30194cuda3std3__45__cpo4cendE - _ZN39_INTERNAL_19121382_4_k_cu_6f1e5cbd_30194cuda3std3__419piecewise_constructE)
_ZN39_INTERNAL_19121382_4_k_cu_6f1e5cbd_30194cuda3std3__419piecewise_constructE:
	.zero		1
	.type		_ZN39_INTERNAL_19121382_4_k_cu_6f1e5cbd_30194cuda3std3__45__cpo4cendE,@object
	.size		_ZN39_INTERNAL_19121382_4_k_cu_6f1e5cbd_30194cuda3std3__45__cpo4cendE,(_ZN39_INTERNAL_19121382_4_k_cu_6f1e5cbd_30194cuda3std6ranges3__45__cpo4swapE - _ZN39_INTERNAL_19121382_4_k_cu_6f1e5cbd_30194cuda3std3__45__cpo4cendE)
_ZN39_INTERNAL_19121382_4_k_cu_6f1e5cbd_30194cuda3std3__45__cpo4cendE:
	.zero		1
	.type		_ZN39_INTERNAL_19121382_4_k_cu_6f1e5cbd_30194cuda3std6ranges3__45__cpo4swapE,@object
	.size		_ZN39_INTERNAL_19121382_4_k_cu_6f1e5cbd_30194cuda3std6ranges3__45__cpo4swapE,(.L_8 - _ZN39_INTERNAL_19121382_4_k_cu_6f1e5cbd_30194cuda3std6ranges3__45__cpo4swapE)
_ZN39_INTERNAL_19121382_4_k_cu_6f1e5cbd_30194cuda3std6ranges3__45__cpo4swapE:
	.zero		1
.L_8:


//--------------------- .nv.constant0._ZN7cutlass13device_kernelINS_4gemm6kernel13GemmUniversalIN4cute5tupleIJiiiiEEENS1_10collective13CollectiveMmaINS1_34MainloopSm90TmaGmmaWarpSpecializedILi4ENS5_IJNS4_1CILi1EEENSA_ILi2EEESB_EEENS1_32KernelTmaWarpSpecializedPingpongEEENS5_IJNSA_ILi64EEENSA_ILi256EEENSA_ILi128EEEEEENS_10bfloat16_tENS5_IJlSB_lEEESK_SL_NS4_8TiledMMAINS4_8MMA_AtomIJNS4_4SM904GMMA28MMA_64x256x16_F32BF16BF16_SSILNSP_5MajorE0ELSR_0ELNSP_7ScaleInE1ELSS_1EEEEEENS4_6LayoutINS5_IJSB_SB_SB_EEENS5_IJNSA_ILi0EEESX_SX_EEEEENS5_IJNS4_10UnderscoreES10_S10_EEEEENS4_23SM90_TMA_LOAD_MULTICASTENS4_14ComposedLayoutINS4_7SwizzleILi3ELi4ELi3EEENS4_18smem_ptr_flag_bitsILi16EEENSV_INS5_IJNSA_ILi8EEESG_EEENS5_IJSG_SB_EEEEEEEvNS4_8identityENS4_13SM90_TMA_LOADES1D_vS1E_EENS_8epilogue10collective6detail29Sm90TmaWarpSpecializedAdapterINS1I_15DefaultEpilogueISK_SL_SL_NS1H_6thread17LinearCombinationISK_Li1EffLNS1M_9ScaleType4KindE0ELNS_15FloatRoundStyleE2ESK_EENS1_15EpilogueDefaultEEEEEvvEEEEvNT_6ParamsE --------------------------
	.section	.nv.constant0._ZN7cutlass13device_kernelINS_4gemm6kernel13GemmUniversalIN4cute5tupleIJiiiiEEENS1_10collective13CollectiveMmaINS1_34MainloopSm90TmaGmmaWarpSpecializedILi4ENS5_IJNS4_1CILi1EEENSA_ILi2EEESB_EEENS1_32KernelTmaWarpSpecializedPingpongEEENS5_IJNSA_ILi64EEENSA_ILi256EEENSA_ILi128EEEEEENS_10bfloat16_tENS5_IJlSB_lEEESK_SL_NS4_8TiledMMAINS4_8MMA_AtomIJNS4_4SM904GMMA28MMA_64x256x16_F32BF16BF16_SSILNSP_5MajorE0ELSR_0ELNSP_7ScaleInE1ELSS_1EEEEEENS4_6LayoutINS5_IJSB_SB_SB_EEENS5_IJNSA_ILi0EEESX_SX_EEEEENS5_IJNS4_10UnderscoreES10_S10_EEEEENS4_23SM90_TMA_LOAD_MULTICASTENS4_14ComposedLayoutINS4_7SwizzleILi3ELi4ELi3EEENS4_18smem_ptr_flag_bitsILi16EEENSV_INS5_IJNSA_ILi8EEESG_EEENS5_IJSG_SB_EEEEEEEvNS4_8identityENS4_13SM90_TMA_LOADES1D_vS1E_EENS_8epilogue10collective6detail29Sm90TmaWarpSpecializedAdapterINS1I_15DefaultEpilogueISK_SL_SL_NS1H_6thread17LinearCombinationISK_Li1EffLNS1M_9ScaleType4KindE0ELNS_15FloatRoundStyleE2ESK_EENS1_15EpilogueDefaultEEEEEvvEEEEvNT_6ParamsE,"a",@progbits
	.sectionflags	@""
	.align	4
.nv.constant0._ZN7cutlass13device_kernelINS_4gemm6kernel13GemmUniversalIN4cute5tupleIJiiiiEEENS1_10collective13CollectiveMmaINS1_34MainloopSm90TmaGmmaWarpSpecializedILi4ENS5_IJNS4_1CILi1EEENSA_ILi2EEESB_EEENS1_32KernelTmaWarpSpecializedPingpongEEENS5_IJNSA_ILi64EEENSA_ILi256EEENSA_ILi128EEEEEENS_10bfloat16_tENS5_IJlSB_lEEESK_SL_NS4_8TiledMMAINS4_8MMA_AtomIJNS4_4SM904GMMA28MMA_64x256x16_F32BF16BF16_SSILNSP_5MajorE0ELSR_0ELNSP_7ScaleInE1ELSS_1EEEEEENS4_6LayoutINS5_IJSB_SB_SB_EEENS5_IJNSA_ILi0EEESX_SX_EEEEENS5_IJNS4_10UnderscoreES10_S10_EEEEENS4_23SM90_TMA_LOAD_MULTICASTENS4_14ComposedLayoutINS4_7SwizzleILi3ELi4ELi3EEENS4_18smem_ptr_flag_bitsILi16EEENSV_INS5_IJNSA_ILi8EEESG_EEENS5_IJSG_SB_EEEEEEEvNS4_8identityENS4_13SM90_TMA_LOADES1D_vS1E_EENS_8epilogue10collective6detail29Sm90TmaWarpSpecializedAdapterINS1I_15DefaultEpilogueISK_SL_SL_NS1H_6thread17LinearCombinationISK_Li1EffLNS1M_9ScaleType4KindE0ELNS_15FloatRoundStyleE2ESK_EENS1_15EpilogueDefaultEEEEEvvEEEEvNT_6ParamsE:
	.zero		1664


//--------------------- SYMBOLS --------------------------

	.type		.nv.reservedSmem.offset0,@object
	.size		.nv.reservedSmem.offset0,0x4
	.type		__assertfail,@function
